//
// Generated by NVIDIA NVVM Compiler
//
// Compiler Build ID: CL-36424714
// Cuda compilation tools, release 13.0, V13.0.88
// Based on NVVM 20.0.0
//

.version 9.0
.target sm_100
.address_size 64

	// .globl	lambda_58814

.visible .entry lambda_58814(
	.param .u64 .ptr .align 1 lambda_58814_param_0,
	.param .u64 .ptr .align 1 lambda_58814_param_1,
	.param .u64 .ptr .align 1 lambda_58814_param_2,
	.param .align 8 .b8 lambda_58814_param_3[80]
)
{
	.reg .pred 	%p<7>;
	.reg .b32 	%r<35>;
	.reg .b32 	%f<16>;
	.reg .b64 	%rd<23>;

	ld.param.u64 	%rd1, [lambda_58814_param_0];
	ld.param.u64 	%rd2, [lambda_58814_param_1];
	ld.param.u64 	%rd3, [lambda_58814_param_2];
	ld.param.v2.u32 	{%r10, %r11}, [lambda_58814_param_3+72];
	mov.u32 	%r12, %ctaid.x;
	mov.u32 	%r13, %ntid.x;
	mov.u32 	%r14, %tid.x;
	mad.lo.s32 	%r15, %r12, %r13, %r14;
	setp.lt.u32 	%p1, %r15, 2;
	add.s32 	%r16, %r10, -2;
	setp.ge.s32 	%p2, %r15, %r16;
	or.pred  	%p3, %p1, %p2;
	@%p3 bra 	$L__BB0_3;
	mov.u32 	%r17, %tid.y;
	mov.u32 	%r18, %ntid.y;
	mov.u32 	%r19, %ctaid.y;
	mad.lo.s32 	%r20, %r19, %r18, %r17;
	setp.lt.u32 	%p4, %r20, 2;
	add.s32 	%r21, %r11, -2;
	setp.ge.s32 	%p5, %r20, %r21;
	or.pred  	%p6, %p4, %p5;
	@%p6 bra 	$L__BB0_3;
	cvta.to.global.u64 	%rd9, %rd3;
	cvta.to.global.u64 	%rd10, %rd1;
	mul.lo.s32 	%r22, %r10, %r20;
	shl.b32 	%r23, %r10, 1;
	sub.s32 	%r24, %r22, %r10;
	add.s32 	%r25, %r23, %r15;
	sub.s32 	%r26, %r24, %r10;
	add.s32 	%r27, %r22, %r25;
	add.s32 	%r28, %r27, 5;
	add.s32 	%r29, %r24, %r25;
	add.s32 	%r30, %r29, 5;
	add.s32 	%r31, %r26, %r25;
	add.s32 	%r32, %r31, 5;
	mad.lo.s32 	%r33, %r10, 3, %r30;
	cvta.to.global.u64 	%rd11, %rd2;
	mul.wide.s32 	%rd12, %r28, 4;
	add.s64 	%rd13, %rd11, %rd12;
	add.s64 	%rd14, %rd9, %rd12;
	mul.wide.s32 	%rd15, %r30, 4;
	add.s64 	%rd16, %rd9, %rd15;
	mul.wide.s32 	%rd17, %r32, 4;
	add.s64 	%rd18, %rd9, %rd17;
	mul.wide.s32 	%rd19, %r33, 4;
	add.s64 	%rd20, %rd9, %rd19;
	mul.wide.s32 	%rd21, %r10, 4;
	add.s64 	%rd22, %rd14, %rd21;
	mov.b32 	%r34, 0;
	st.global.u32 	[%rd13], %r34;
	ld.global.f32 	%f1, [%rd10];
	ld.global.f32 	%f2, [%rd18];
	fma.rn.f32 	%f3, %f1, %f2, 0f00000000;
	st.global.f32 	[%rd13], %f3;
	ld.global.f32 	%f4, [%rd10+4];
	ld.global.f32 	%f5, [%rd16];
	fma.rn.f32 	%f6, %f4, %f5, %f3;
	st.global.f32 	[%rd13], %f6;
	ld.global.f32 	%f7, [%rd10+8];
	ld.global.f32 	%f8, [%rd14];
	fma.rn.f32 	%f9, %f7, %f8, %f6;
	st.global.f32 	[%rd13], %f9;
	ld.global.f32 	%f10, [%rd10+12];
	ld.global.f32 	%f11, [%rd22];
	fma.rn.f32 	%f12, %f10, %f11, %f9;
	st.global.f32 	[%rd13], %f12;
	ld.global.f32 	%f13, [%rd10+16];
	ld.global.f32 	%f14, [%rd20];
	fma.rn.f32 	%f15, %f13, %f14, %f12;
	st.global.f32 	[%rd13], %f15;
$L__BB0_3:
	ret;

}
	// .globl	lambda_58390
.visible .entry lambda_58390()
{


	ret;

}
	// .globl	lambda_58645
.visible .entry lambda_58645(
	.param .u64 .ptr .align 1 lambda_58645_param_0,
	.param .u64 .ptr .align 1 lambda_58645_param_1,
	.param .u64 .ptr .align 1 lambda_58645_param_2,
	.param .align 8 .b8 lambda_58645_param_3[80]
)
{
	.reg .pred 	%p<7>;
	.reg .b32 	%r<26>;
	.reg .b32 	%f<16>;
	.reg .b64 	%rd<15>;

	ld.param.u64 	%rd1, [lambda_58645_param_0];
	ld.param.u64 	%rd2, [lambda_58645_param_1];
	ld.param.u64 	%rd3, [lambda_58645_param_2];
	ld.param.v2.u32 	{%r10, %r11}, [lambda_58645_param_3+72];
	mov.u32 	%r12, %ctaid.x;
	mov.u32 	%r13, %ntid.x;
	mov.u32 	%r14, %tid.x;
	mad.lo.s32 	%r15, %r12, %r13, %r14;
	setp.lt.u32 	%p1, %r15, 2;
	add.s32 	%r16, %r10, -2;
	setp.ge.s32 	%p2, %r15, %r16;
	or.pred  	%p3, %p1, %p2;
	@%p3 bra 	$L__BB2_3;
	mov.u32 	%r17, %tid.y;
	mov.u32 	%r18, %ntid.y;
	mov.u32 	%r19, %ctaid.y;
	mad.lo.s32 	%r20, %r19, %r18, %r17;
	setp.lt.u32 	%p4, %r20, 2;
	add.s32 	%r21, %r11, -2;
	setp.ge.s32 	%p5, %r20, %r21;
	or.pred  	%p6, %p4, %p5;
	@%p6 bra 	$L__BB2_3;
	cvta.to.global.u64 	%rd9, %rd3;
	shl.b32 	%r22, %r10, 1;
	add.s32 	%r23, %r22, %r15;
	mad.lo.s32 	%r24, %r10, %r20, %r23;
	cvta.to.global.u64 	%rd10, %rd1;
	mul.wide.s32 	%rd11, %r24, 4;
	add.s64 	%rd12, %rd10, %rd11;
	cvta.to.global.u64 	%rd13, %rd2;
	add.s64 	%rd14, %rd13, %rd11;
	mov.b32 	%r25, 0;
	st.global.u32 	[%rd14+20], %r25;
	ld.global.f32 	%f1, [%rd9];
	ld.global.f32 	%f2, [%rd12+12];
	fma.rn.f32 	%f3, %f1, %f2, 0f00000000;
	st.global.f32 	[%rd14+20], %f3;
	ld.global.f32 	%f4, [%rd9+4];
	ld.global.f32 	%f5, [%rd12+16];
	fma.rn.f32 	%f6, %f4, %f5, %f3;
	st.global.f32 	[%rd14+20], %f6;
	ld.global.f32 	%f7, [%rd9+8];
	ld.global.f32 	%f8, [%rd12+20];
	fma.rn.f32 	%f9, %f7, %f8, %f6;
	st.global.f32 	[%rd14+20], %f9;
	ld.global.f32 	%f10, [%rd9+12];
	ld.global.f32 	%f11, [%rd12+24];
	fma.rn.f32 	%f12, %f10, %f11, %f9;
	st.global.f32 	[%rd14+20], %f12;
	ld.global.f32 	%f13, [%rd9+16];
	ld.global.f32 	%f14, [%rd12+28];
	fma.rn.f32 	%f15, %f13, %f14, %f12;
	st.global.f32 	[%rd14+20], %f15;
$L__BB2_3:
	ret;

}
	// .globl	lambda_58978
.visible .entry lambda_58978(
	.param .u64 .ptr .align 1 lambda_58978_param_0,
	.param .u64 .ptr .align 1 lambda_58978_param_1,
	.param .u64 .ptr .align 1 lambda_58978_param_2,
	.param .u64 .ptr .align 1 lambda_58978_param_3,
	.param .align 8 .b8 lambda_58978_param_4[80]
)
{
	.reg .pred 	%p<8>;
	.reg .b32 	%r<32>;
	.reg .b32 	%f<36>;
	.reg .b64 	%rd<37>;

	ld.param.u64 	%rd2, [lambda_58978_param_1];
	ld.param.u64 	%rd3, [lambda_58978_param_2];
	ld.param.u64 	%rd4, [lambda_58978_param_3];
	ld.param.v2.u32 	{%r10, %r11}, [lambda_58978_param_4+72];
	mov.u32 	%r12, %ctaid.x;
	mov.u32 	%r13, %ntid.x;
	mov.u32 	%r14, %tid.x;
	mad.lo.s32 	%r15, %r12, %r13, %r14;
	setp.lt.u32 	%p1, %r15, 2;
	add.s32 	%r16, %r10, -2;
	setp.ge.s32 	%p2, %r15, %r16;
	or.pred  	%p3, %p1, %p2;
	@%p3 bra 	$L__BB3_3;
	mov.u32 	%r17, %tid.y;
	mov.u32 	%r18, %ntid.y;
	mov.u32 	%r19, %ctaid.y;
	mad.lo.s32 	%r20, %r19, %r18, %r17;
	setp.lt.u32 	%p4, %r20, 2;
	add.s32 	%r21, %r11, -2;
	setp.ge.s32 	%p5, %r20, %r21;
	or.pred  	%p6, %p4, %p5;
	@%p6 bra 	$L__BB3_3;
	ld.param.u64 	%rd36, [lambda_58978_param_0];
	cvta.to.global.u64 	%rd10, %rd4;
	shl.b32 	%r22, %r10, 1;
	add.s32 	%r23, %r22, %r15;
	mul.lo.s32 	%r24, %r10, 3;
	add.s32 	%r25, %r23, 1;
	setp.lt.s32 	%p7, %r25, %r24;
	selp.f32 	%f1, 0f3F800000, 0f00000000, %p7;
	mul.lo.s32 	%r26, %r10, %r20;
	add.s32 	%r27, %r23, %r26;
	sub.s32 	%r28, %r26, %r10;
	add.s32 	%r29, %r28, %r22;
	mul.wide.s32 	%rd11, %r27, 4;
	add.s64 	%rd12, %rd10, %rd11;
	cvt.s64.s32 	%rd13, %r26;
	cvt.s64.s32 	%rd14, %r23;
	add.s64 	%rd15, %rd14, %rd13;
	shl.b64 	%rd16, %rd15, 2;
	add.s64 	%rd17, %rd10, %rd16;
	add.s32 	%r30, %r23, %r28;
	cvt.s64.s32 	%rd18, %r29;
	add.s64 	%rd19, %rd14, %rd18;
	shl.b64 	%rd20, %rd19, 2;
	add.s64 	%rd21, %rd10, %rd20;
	cvt.s64.s32 	%rd22, %r28;
	add.s64 	%rd23, %rd14, %rd22;
	shl.b64 	%rd24, %rd23, 2;
	add.s64 	%rd25, %rd10, %rd24;
	cvta.to.global.u64 	%rd26, %rd36;
	add.s64 	%rd27, %rd26, %rd11;
	cvta.to.global.u64 	%rd28, %rd3;
	add.s64 	%rd29, %rd28, %rd11;
	cvta.to.global.u64 	%rd30, %rd2;
	add.s64 	%rd31, %rd30, %rd11;
	mov.b32 	%r31, 0;
	st.global.u32 	[%rd31+20], %r31;
	mul.wide.s32 	%rd32, %r30, 4;
	add.s64 	%rd33, %rd10, %rd32;
	mul.wide.s32 	%rd34, %r10, 4;
	add.s64 	%rd35, %rd12, %rd34;
	ld.global.f32 	%f2, [%rd25+16];
	mov.f32 	%f3, 0f00000000;
	sub.f32 	%f4, %f3, %f2;
	st.global.f32 	[%rd31+20], %f4;
	ld.global.f32 	%f5, [%rd17+16];
	add.f32 	%f6, %f5, %f5;
	sub.f32 	%f7, %f4, %f6;
	st.global.f32 	[%rd31+20], %f7;
	ld.global.f32 	%f8, [%rd21+16];
	sub.f32 	%f9, %f7, %f8;
	st.global.f32 	[%rd31+20], %f9;
	ld.global.f32 	%f10, [%rd33+24];
	add.f32 	%f11, %f9, %f10;
	st.global.f32 	[%rd31+20], %f11;
	ld.global.f32 	%f12, [%rd12+24];
	fma.rn.f32 	%f13, %f12, 0f40000000, %f11;
	st.global.f32 	[%rd31+20], %f13;
	ld.global.f32 	%f14, [%rd35+24];
	add.f32 	%f15, %f13, %f14;
	st.global.f32 	[%rd31+20], %f15;
	st.global.u32 	[%rd29+20], %r31;
	ld.global.f32 	%f16, [%rd25+16];
	sub.f32 	%f17, %f3, %f16;
	st.global.f32 	[%rd29+20], %f17;
	ld.global.f32 	%f18, [%rd33+20];
	add.f32 	%f19, %f18, %f18;
	sub.f32 	%f20, %f17, %f19;
	st.global.f32 	[%rd29+20], %f20;
	ld.global.f32 	%f21, [%rd33+24];
	sub.f32 	%f22, %f20, %f21;
	st.global.f32 	[%rd29+20], %f22;
	ld.global.f32 	%f23, [%rd21+16];
	add.f32 	%f24, %f22, %f23;
	st.global.f32 	[%rd29+20], %f24;
	ld.global.f32 	%f25, [%rd35+20];
	fma.rn.f32 	%f26, %f25, 0f40000000, %f24;
	st.global.f32 	[%rd29+20], %f26;
	ld.global.f32 	%f27, [%rd35+24];
	add.f32 	%f28, %f26, %f27;
	st.global.f32 	[%rd29+20], %f28;
	ld.global.f32 	%f29, [%rd31+20];
	mul.f32 	%f30, %f1, %f29;
	st.global.f32 	[%rd31+20], %f30;
	ld.global.f32 	%f31, [%rd29+20];
	mul.f32 	%f32, %f1, %f31;
	st.global.f32 	[%rd29+20], %f32;
	ld.global.f32 	%f33, [%rd31+20];
	mul.f32 	%f34, %f33, %f33;
	fma.rn.f32 	%f35, %f32, %f32, %f34;
	st.global.f32 	[%rd27+20], %f35;
$L__BB3_3:
	ret;

}
	// .globl	lambda_59217
.visible .entry lambda_59217(
	.param .u64 .ptr .align 1 lambda_59217_param_0,
	.param .u64 .ptr .align 1 lambda_59217_param_1,
	.param .u64 .ptr .align 1 lambda_59217_param_2,
	.param .u64 .ptr .align 1 lambda_59217_param_3,
	.param .align 8 .b8 lambda_59217_param_4[80]
)
{
	.local .align 4 .b8 	__local_depot4[56];
	.reg .b64 	%SP;
	.reg .b64 	%SPL;
	.reg .pred 	%p<13>;
	.reg .b32 	%r<51>;
	.reg .b32 	%f<13>;
	.reg .b64 	%rd<27>;

	mov.u64 	%SPL, __local_depot4;
	ld.param.u64 	%rd1, [lambda_59217_param_0];
	ld.param.u64 	%rd2, [lambda_59217_param_1];
	ld.param.u64 	%rd3, [lambda_59217_param_2];
	ld.param.u64 	%rd4, [lambda_59217_param_3];
	ld.param.v2.u32 	{%r10, %r11}, [lambda_59217_param_4+72];
	mov.u32 	%r12, %ctaid.x;
	mov.u32 	%r13, %ntid.x;
	mov.u32 	%r14, %tid.x;
	mad.lo.s32 	%r15, %r12, %r13, %r14;
	setp.lt.u32 	%p1, %r15, 2;
	add.s32 	%r16, %r10, -2;
	setp.ge.s32 	%p2, %r15, %r16;
	or.pred  	%p3, %p1, %p2;
	@%p3 bra 	$L__BB4_3;
	mov.u32 	%r17, %tid.y;
	mov.u32 	%r18, %ntid.y;
	mov.u32 	%r19, %ctaid.y;
	mad.lo.s32 	%r20, %r19, %r18, %r17;
	setp.lt.u32 	%p4, %r20, 2;
	add.s32 	%r21, %r11, -2;
	setp.ge.s32 	%p5, %r20, %r21;
	or.pred  	%p6, %p4, %p5;
	@%p6 bra 	$L__BB4_3;
	cvta.to.global.u64 	%rd10, %rd4;
	add.u64 	%rd12, %SPL, 0;
	shl.b32 	%r22, %r10, 1;
	add.s32 	%r23, %r22, %r15;
	add.s32 	%r24, %r23, 5;
	mad.lo.s32 	%r25, %r10, %r20, %r24;
	cvta.to.global.u64 	%rd13, %rd1;
	mul.wide.s32 	%rd14, %r25, 4;
	add.s64 	%rd15, %rd13, %rd14;
	add.s64 	%rd16, %rd10, %rd14;
	cvta.to.global.u64 	%rd17, %rd3;
	add.s64 	%rd18, %rd17, %rd14;
	cvta.to.global.u64 	%rd19, %rd2;
	add.s64 	%rd20, %rd19, %rd14;
	ld.global.f32 	%f1, [%rd20];
	ld.global.f32 	%f2, [%rd18];
	cvt.rzi.s32.f32 	%r26, %f1;
	ld.global.f32 	%f3, [%rd16];
	cvt.rzi.s32.f32 	%r27, %f2;
	xor.b32  	%r28, %r27, %r26;
	shr.u32 	%r29, %r28, 31;
	abs.s32 	%r30, %r26;
	abs.s32 	%r31, %r27;
	mul.lo.s32 	%r32, %r30, 13573;
	shl.b32 	%r33, %r30, 16;
	shl.b32 	%r34, %r31, 15;
	setp.lt.s32 	%p7, %r34, %r32;
	add.s32 	%r35, %r32, %r33;
	setp.lt.s32 	%p8, %r35, %r34;
	selp.b32 	%r36, 4, 0, %p7;
	selp.b32 	%r37, 2, 0, %p8;
	or.b32  	%r38, %r37, %r29;
	or.b32  	%r39, %r38, %r36;
	mov.b32 	%r40, 1;
	st.local.u32 	[%rd12], %r40;
	st.local.u32 	[%rd12+4], %r40;
	mov.b32 	%r41, -1;
	st.local.u32 	[%rd12+8], %r41;
	st.local.u32 	[%rd12+12], %r40;
	mov.b32 	%r42, 0;
	st.local.u32 	[%rd12+16], %r42;
	st.local.u32 	[%rd12+20], %r40;
	st.local.u32 	[%rd12+24], %r42;
	st.local.u32 	[%rd12+28], %r40;
	st.local.u32 	[%rd12+32], %r40;
	st.local.u32 	[%rd12+36], %r42;
	st.local.u32 	[%rd12+40], %r40;
	st.local.u32 	[%rd12+44], %r42;
	st.local.u32 	[%rd12+48], %r40;
	st.local.u32 	[%rd12+52], %r42;
	mul.wide.u32 	%rd21, %r39, 8;
	add.s64 	%rd22, %rd12, %rd21;
	ld.local.u32 	%r43, [%rd22];
	ld.local.u32 	%r44, [%rd22+4];
	sub.s32 	%r45, %r24, %r43;
	sub.s32 	%r46, %r20, %r44;
	add.s32 	%r47, %r44, %r20;
	mad.lo.s32 	%r48, %r46, %r10, %r45;
	mul.wide.s32 	%rd23, %r48, 4;
	add.s64 	%rd24, %rd10, %rd23;
	add.s32 	%r49, %r24, %r43;
	mad.lo.s32 	%r50, %r47, %r10, %r49;
	mul.wide.s32 	%rd25, %r50, 4;
	add.s64 	%rd26, %rd10, %rd25;
	ld.global.f32 	%f4, [%rd26];
	setp.lt.f32 	%p9, %f4, %f3;
	selp.f32 	%f5, 0f3F800000, 0f00000000, %p9;
	ld.global.f32 	%f6, [%rd24];
	setp.lt.f32 	%p10, %f6, %f3;
	selp.f32 	%f7, 0f3F800000, 0f00000000, %p10;
	setp.gt.f32 	%p11, %f3, 0f44C80000;
	setp.gt.f32 	%p12, %f3, 0f46610000;
	selp.f32 	%f8, 0f3F800000, 0f00000000, %p11;
	selp.f32 	%f9, 0f3F800000, 0f00000000, %p12;
	fma.rn.f32 	%f10, %f9, 0f41600000, %f8;
	mul.f32 	%f11, %f10, %f5;
	mul.f32 	%f12, %f11, %f7;
	st.global.f32 	[%rd15], %f12;
$L__BB4_3:
	ret;

}


// ===== COMPILED SASS (sm_100) =====

	.target	sm_100

	.elftype	@"ET_EXEC"


//--------------------- .note.nv.tkinfo           --------------------------
	.section	.note.nv.tkinfo,"",@"SHT_NOTE"
	.sectionflags	@"SHF_NOTE_NV_TKINFO"
	.tkinfo
        /*0018*/ 	.word	0x00000002
        /*0030*/ 	.string	""
        /*0030*/ 	.string	"ptxas"
        /*0030*/ 	.string	"Cuda compilation tools, release 13.0, V13.0.88"
        /*0030*/ 	.string	"Build cuda_13.0.r13.0/compiler.36424714_0"
        /*0030*/ 	.string	"-arch sm_100 -m 64 "



//--------------------- .note.nv.cuinfo           --------------------------
	.section	.note.nv.cuinfo,"",@"SHT_NOTE"
	.sectionflags	@"SHF_NOTE_NV_CUINFO"
        /*0018*/ 	.short	0x0002
        /*001a*/ 	.short	0x0064
        /*001c*/ 	.short	0x0082
	.zero		2


//--------------------- .nv.info                  --------------------------
	.section	.nv.info,"",@"SHT_CUDA_INFO"
	.align	4


	//----- nvinfo : EIATTR_REGCOUNT
	.align		4
        /*0000*/ 	.byte	0x04, 0x2f
        /*0002*/ 	.short	(.L_1 - .L_0)
	.align		4
.L_0:
        /*0004*/ 	.word	index@(lambda_58814)
        /*0008*/ 	.word	0x00000018


	//----- nvinfo : EIATTR_FRAME_SIZE
	.align		4
.L_1:
        /*000c*/ 	.byte	0x04, 0x11
        /*000e*/ 	.short	(.L_3 - .L_2)
	.align		4
.L_2:
        /*0010*/ 	.word	index@(lambda_58814)
        /*0014*/ 	.word	0x00000000


	//----- nvinfo : EIATTR_REGCOUNT
	.align		4
.L_3:
        /*0018*/ 	.byte	0x04, 0x2f
        /*001a*/ 	.short	(.L_5 - .L_4)
	.align		4
.L_4:
        /*001c*/ 	.word	index@(lambda_58390)
        /*0020*/ 	.word	0x00000004


	//----- nvinfo : EIATTR_FRAME_SIZE
	.align		4
.L_5:
        /*0024*/ 	.byte	0x04, 0x11
        /*0026*/ 	.short	(.L_7 - .L_6)
	.align		4
.L_6:
        /*0028*/ 	.word	index@(lambda_58390)
        /*002c*/ 	.word	0x00000000


	//----- nvinfo : EIATTR_REGCOUNT
	.align		4
.L_7:
        /*0030*/ 	.byte	0x04, 0x2f
        /*0032*/ 	.short	(.L_9 - .L_8)
	.align		4
.L_8:
        /*0034*/ 	.word	index@(lambda_58645)
        /*0038*/ 	.word	0x00000010


	//----- nvinfo : EIATTR_FRAME_SIZE
	.align		4
.L_9:
        /*003c*/ 	.byte	0x04, 0x11
        /*003e*/ 	.short	(.L_11 - .L_10)
	.align		4
.L_10:
        /*0040*/ 	.word	index@(lambda_58645)
        /*0044*/ 	.word	0x00000000


	//----- nvinfo : EIATTR_REGCOUNT
	.align		4
.L_11:
        /*0048*/ 	.byte	0x04, 0x2f
        /*004a*/ 	.short	(.L_13 - .L_12)
	.align		4
.L_12:
        /*004c*/ 	.word	index@(lambda_58978)
        /*0050*/ 	.word	0x0000001a


	//----- nvinfo : EIATTR_FRAME_SIZE
	.align		4
.L_13:
        /*0054*/ 	.byte	0x04, 0x11
        /*0056*/ 	.short	(.L_15 - .L_14)
	.align		4
.L_14:
        /*0058*/ 	.word	index@(lambda_58978)
        /*005c*/ 	.word	0x00000000


	//----- nvinfo : EIATTR_REGCOUNT
	.align		4
.L_15:
        /*0060*/ 	.byte	0x04, 0x2f
        /*0062*/ 	.short	(.L_17 - .L_16)
	.align		4
.L_16:
        /*0064*/ 	.word	index@(lambda_59217)
        /*0068*/ 	.word	0x00000011


	//----- nvinfo : EIATTR_FRAME_SIZE
	.align		4
.L_17:
        /*006c*/ 	.byte	0x04, 0x11
        /*006e*/ 	.short	(.L_19 - .L_18)
	.align		4
.L_18:
        /*0070*/ 	.word	index@(lambda_59217)
        /*0074*/ 	.word	0x00000000


	//----- nvinfo : EIATTR_MIN_STACK_SIZE
	.align		4
.L_19:
        /*0078*/ 	.byte	0x04, 0x12
        /*007a*/ 	.short	(.L_21 - .L_20)
	.align		4
.L_20:
        /*007c*/ 	.word	index@(lambda_59217)
        /*0080*/ 	.word	0x00000000


	//----- nvinfo : EIATTR_MIN_STACK_SIZE
	.align		4
.L_21:
        /*0084*/ 	.byte	0x04, 0x12
        /*0086*/ 	.short	(.L_23 - .L_22)
	.align		4
.L_22:
        /*0088*/ 	.word	index@(lambda_58978)
        /*008c*/ 	.word	0x00000000


	//----- nvinfo : EIATTR_MIN_STACK_SIZE
	.align		4
.L_23:
        /*0090*/ 	.byte	0x04, 0x12
        /*0092*/ 	.short	(.L_25 - .L_24)
	.align		4
.L_24:
        /*0094*/ 	.word	index@(lambda_58645)
        /*0098*/ 	.word	0x00000000


	//----- nvinfo : EIATTR_MIN_STACK_SIZE
	.align		4
.L_25:
        /*009c*/ 	.byte	0x04, 0x12
        /*009e*/ 	.short	(.L_27 - .L_26)
	.align		4
.L_26:
        /*00a0*/ 	.word	index@(lambda_58390)
        /*00a4*/ 	.word	0x00000000


	//----- nvinfo : EIATTR_MIN_STACK_SIZE
	.align		4
.L_27:
        /*00a8*/ 	.byte	0x04, 0x12
        /*00aa*/ 	.short	(.L_29 - .L_28)
	.align		4
.L_28:
        /*00ac*/ 	.word	index@(lambda_58814)
        /*00b0*/ 	.word	0x00000000
.L_29:


//--------------------- .nv.compat                --------------------------
	.section	.nv.compat,"",@"SHT_CUDA_COMPAT_INFO"
	.align	4
        /*0000*/ 	.byte	0x02, 0x09, 0x00, 0x00, 0x02, 0x02, 0x01, 0x00, 0x02, 0x05, 0x05, 0x00, 0x03, 0x07, 0x01, 0x01
        /*0010*/ 	.byte	0x02, 0x03, 0x00, 0x00, 0x02, 0x06, 0x01, 0x00, 0x04, 0x0b, 0x08, 0x00, 0x09, 0x00, 0x00, 0x00
        /*0020*/ 	.byte	0x00, 0x00, 0x00, 0x00


//--------------------- .nv.info.lambda_59217     --------------------------
	.section	.nv.info.lambda_59217,"",@"SHT_CUDA_INFO"
	.sectionflags	@""
	.align	4


	//----- nvinfo : EIATTR_CUDA_API_VERSION
	.align		4
        /*0000*/ 	.byte	0x04, 0x37
        /*0002*/ 	.short	(.L_31 - .L_30)
.L_30:
        /*0004*/ 	.word	0x00000082


	//----- nvinfo : EIATTR_KPARAM_INFO
	.align		4
.L_31:
        /*0008*/ 	.byte	0x04, 0x17
        /*000a*/ 	.short	(.L_33 - .L_32)
.L_32:
        /*000c*/ 	.word	0x00000000
        /*0010*/ 	.short	0x0004
        /*0012*/ 	.short	0x0020
        /*0014*/ 	.byte	0x00, 0xf0, 0x41, 0x01


	//----- nvinfo : EIATTR_KPARAM_INFO
	.align		4
.L_33:
        /*0018*/ 	.byte	0x04, 0x17
        /*001a*/ 	.short	(.L_35 - .L_34)
.L_34:
        /*001c*/ 	.word	0x00000000
        /*0020*/ 	.short	0x0003
        /*0022*/ 	.short	0x0018
        /*0024*/ 	.byte	0x00, 0xf5, 0x21, 0x00


	//----- nvinfo : EIATTR_KPARAM_INFO
	.align		4
.L_35:
        /*0028*/ 	.byte	0x04, 0x17
        /*002a*/ 	.short	(.L_37 - .L_36)
.L_36:
        /*002c*/ 	.word	0x00000000
        /*0030*/ 	.short	0x0002
        /*0032*/ 	.short	0x0010
        /*0034*/ 	.byte	0x00, 0xf5, 0x21, 0x00


	//----- nvinfo : EIATTR_KPARAM_INFO
	.align		4
.L_37:
        /*0038*/ 	.byte	0x04, 0x17
        /*003a*/ 	.short	(.L_39 - .L_38)
.L_38:
        /*003c*/ 	.word	0x00000000
        /*0040*/ 	.short	0x0001
        /*0042*/ 	.short	0x0008
        /*0044*/ 	.byte	0x00, 0xf5, 0x21, 0x00


	//----- nvinfo : EIATTR_KPARAM_INFO
	.align		4
.L_39:
        /*0048*/ 	.byte	0x04, 0x17
        /*004a*/ 	.short	(.L_41 - .L_40)
.L_40:
        /*004c*/ 	.word	0x00000000
        /*0050*/ 	.short	0x0000
        /*0052*/ 	.short	0x0000
        /*0054*/ 	.byte	0x00, 0xf5, 0x21, 0x00


	//----- nvinfo : EIATTR_SPARSE_MMA_MASK
	.align		4
.L_41:
        /*0058*/ 	.byte	0x03, 0x50
        /*005a*/ 	.short	0x0000


	//----- nvinfo : EIATTR_MAXREG_COUNT
	.align		4
        /*005c*/ 	.byte	0x03, 0x1b
        /*005e*/ 	.short	0x00ff


	//----- nvinfo : EIATTR_MERCURY_ISA_VERSION
	.align		4
        /*0060*/ 	.byte	0x03, 0x5f
        /*0062*/ 	.short	0x0101


	//----- nvinfo : EIATTR_VRC_CTA_INIT_COUNT
	.align		4
        /*0064*/ 	.byte	0x02, 0x4a
	.zero		1
	.zero		1


	//----- nvinfo : EIATTR_EXIT_INSTR_OFFSETS
	.align		4
        /*0068*/ 	.byte	0x04, 0x1c
        /*006a*/ 	.short	(.L_43 - .L_42)


	//   ....[0]....
.L_42:
        /*006c*/ 	.word	0x00000090


	//   ....[1]....
        /*0070*/ 	.word	0x00000120


	//   ....[2]....
        /*0074*/ 	.word	0x000006f0


	//----- nvinfo : EIATTR_CBANK_PARAM_SIZE
	.align		4
.L_43:
        /*0078*/ 	.byte	0x03, 0x19
        /*007a*/ 	.short	0x0070


	//----- nvinfo : EIATTR_PARAM_CBANK
	.align		4
        /*007c*/ 	.byte	0x04, 0x0a
        /*007e*/ 	.short	(.L_45 - .L_44)
	.align		4
.L_44:
        /*0080*/ 	.word	index@(.nv.constant0.lambda_59217)
        /*0084*/ 	.short	0x0380
        /*0086*/ 	.short	0x0070


	//----- nvinfo : EIATTR_SW_WAR
	.align		4
.L_45:
        /*0088*/ 	.byte	0x04, 0x36
        /*008a*/ 	.short	(.L_47 - .L_46)
.L_46:
        /*008c*/ 	.word	0x00000008
.L_47:


//--------------------- .nv.info.lambda_58978     --------------------------
	.section	.nv.info.lambda_58978,"",@"SHT_CUDA_INFO"
	.sectionflags	@""
	.align	4


	//----- nvinfo : EIATTR_CUDA_API_VERSION
	.align		4
        /*0000*/ 	.byte	0x04, 0x37
        /*0002*/ 	.short	(.L_49 - .L_48)
.L_48:
        /*0004*/ 	.word	0x00000082


	//----- nvinfo : EIATTR_KPARAM_INFO
	.align		4
.L_49:
        /*0008*/ 	.byte	0x04, 0x17
        /*000a*/ 	.short	(.L_51 - .L_50)
.L_50:
        /*000c*/ 	.word	0x00000000
        /*0010*/ 	.short	0x0004
        /*0012*/ 	.short	0x0020
        /*0014*/ 	.byte	0x00, 0xf0, 0x41, 0x01


	//----- nvinfo : EIATTR_KPARAM_INFO
	.align		4
.L_51:
        /*0018*/ 	.byte	0x04, 0x17
        /*001a*/ 	.short	(.L_53 - .L_52)
.L_52:
        /*001c*/ 	.word	0x00000000
        /*0020*/ 	.short	0x0003
        /*0022*/ 	.short	0x0018
        /*0024*/ 	.byte	0x00, 0xf5, 0x21, 0x00


	//----- nvinfo : EIATTR_KPARAM_INFO
	.align		4
.L_53:
        /*0028*/ 	.byte	0x04, 0x17
        /*002a*/ 	.short	(.L_55 - .L_54)
.L_54:
        /*002c*/ 	.word	0x00000000
        /*0030*/ 	.short	0x0002
        /*0032*/ 	.short	0x0010
        /*0034*/ 	.byte	0x00, 0xf5, 0x21, 0x00


	//----- nvinfo : EIATTR_KPARAM_INFO
	.align		4
.L_55:
        /*0038*/ 	.byte	0x04, 0x17
        /*003a*/ 	.short	(.L_57 - .L_56)
.L_56:
        /*003c*/ 	.word	0x00000000
        /*0040*/ 	.short	0x0001
        /*0042*/ 	.short	0x0008
        /*0044*/ 	.byte	0x00, 0xf5, 0x21, 0x00


	//----- nvinfo : EIATTR_KPARAM_INFO
	.align		4
.L_57:
        /*0048*/ 	.byte	0x04, 0x17
        /*004a*/ 	.short	(.L_59 - .L_58)
.L_58:
        /*004c*/ 	.word	0x00000000
        /*0050*/ 	.short	0x0000
        /*0052*/ 	.short	0x0000
        /*0054*/ 	.byte	0x00, 0xf5, 0x21, 0x00


	//----- nvinfo : EIATTR_SPARSE_MMA_MASK
	.align		4
.L_59:
        /*0058*/ 	.byte	0x03, 0x50
        /*005a*/ 	.short	0x0000


	//----- nvinfo : EIATTR_MAXREG_COUNT
	.align		4
        /*005c*/ 	.byte	0x03, 0x1b
        /*005e*/ 	.short	0x00ff


	//----- nvinfo : EIATTR_MERCURY_ISA_VERSION
	.align		4
        /*0060*/ 	.byte	0x03, 0x5f
        /*0062*/ 	.short	0x0101


	//----- nvinfo : EIATTR_VRC_CTA_INIT_COUNT
	.align		4
        /*0064*/ 	.byte	0x02, 0x4a
	.zero		1
	.zero		1


	//----- nvinfo : EIATTR_EXIT_INSTR_OFFSETS
	.align		4
        /*0068*/ 	.byte	0x04, 0x1c
        /*006a*/ 	.short	(.L_61 - .L_60)


	//   ....[0]....
.L_60:
        /*006c*/ 	.word	0x00000090


	//   ....[1]....
        /*0070*/ 	.word	0x00000120


	//   ....[2]....
        /*0074*/ 	.word	0x00000680


	//----- nvinfo : EIATTR_CBANK_PARAM_SIZE
	.align		4
.L_61:
        /*0078*/ 	.byte	0x03, 0x19
        /*007a*/ 	.short	0x0070


	//----- nvinfo : EIATTR_PARAM_CBANK
	.align		4
        /*007c*/ 	.byte	0x04, 0x0a
        /*007e*/ 	.short	(.L_63 - .L_62)
	.align		4
.L_62:
        /*0080*/ 	.word	index@(.nv.constant0.lambda_58978)
        /*0084*/ 	.short	0x0380
        /*0086*/ 	.short	0x0070


	//----- nvinfo : EIATTR_SW_WAR
	.align		4
.L_63:
        /*0088*/ 	.byte	0x04, 0x36
        /*008a*/ 	.short	(.L_65 - .L_64)
.L_64:
        /*008c*/ 	.word	0x00000008
.L_65:


//--------------------- .nv.info.lambda_58645     --------------------------
	.section	.nv.info.lambda_58645,"",@"SHT_CUDA_INFO"
	.sectionflags	@""
	.align	4


	//----- nvinfo : EIATTR_CUDA_API_VERSION
	.align		4
        /*0000*/ 	.byte	0x04, 0x37
        /*0002*/ 	.short	(.L_67 - .L_66)
.L_66:
        /*0004*/ 	.word	0x00000082


	//----- nvinfo : EIATTR_KPARAM_INFO
	.align		4
.L_67:
        /*0008*/ 	.byte	0x04, 0x17
        /*000a*/ 	.short	(.L_69 - .L_68)
.L_68:
        /*000c*/ 	.word	0x00000000
        /*0010*/ 	.short	0x0003
        /*0012*/ 	.short	0x0018
        /*0014*/ 	.byte	0x00, 0xf0, 0x41, 0x01


	//----- nvinfo : EIATTR_KPARAM_INFO
	.align		4
.L_69:
        /*0018*/ 	.byte	0x04, 0x17
        /*001a*/ 	.short	(.L_71 - .L_70)
.L_70:
        /*001c*/ 	.word	0x00000000
        /*0020*/ 	.short	0x0002
        /*0022*/ 	.short	0x0010
        /*0024*/ 	.byte	0x00, 0xf5, 0x21, 0x00


	//----- nvinfo : EIATTR_KPARAM_INFO
	.align		4
.L_71:
        /*0028*/ 	.byte	0x04, 0x17
        /*002a*/ 	.short	(.L_73 - .L_72)
.L_72:
        /*002c*/ 	.word	0x00000000
        /*0030*/ 	.short	0x0001
        /*0032*/ 	.short	0x0008
        /*0034*/ 	.byte	0x00, 0xf5, 0x21, 0x00


	//----- nvinfo : EIATTR_KPARAM_INFO
	.align		4
.L_73:
        /*0038*/ 	.byte	0x04, 0x17
        /*003a*/ 	.short	(.L_75 - .L_74)
.L_74:
        /*003c*/ 	.word	0x00000000
        /*0040*/ 	.short	0x0000
        /*0042*/ 	.short	0x0000
        /*0044*/ 	.byte	0x00, 0xf5, 0x21, 0x00


	//----- nvinfo : EIATTR_SPARSE_MMA_MASK
	.align		4
.L_75:
        /*0048*/ 	.byte	0x03, 0x50
        /*004a*/ 	.short	0x0000


	//----- nvinfo : EIATTR_MAXREG_COUNT
	.align		4
        /*004c*/ 	.byte	0x03, 0x1b
        /*004e*/ 	.short	0x00ff


	//----- nvinfo : EIATTR_MERCURY_ISA_VERSION
	.align		4
        /*0050*/ 	.byte	0x03, 0x5f
        /*0052*/ 	.short	0x0101


	//----- nvinfo : EIATTR_VRC_CTA_INIT_COUNT
	.align		4
        /*0054*/ 	.byte	0x02, 0x4a
	.zero		1
	.zero		1


	//----- nvinfo : EIATTR_EXIT_INSTR_OFFSETS
	.align		4
        /*0058*/ 	.byte	0x04, 0x1c
        /*005a*/ 	.short	(.L_77 - .L_76)


	//   ....[0]....
.L_76:
        /*005c*/ 	.word	0x00000090


	//   ....[1]....
        /*0060*/ 	.word	0x00000120


	//   ....[2]....
        /*0064*/ 	.word	0x00000300


	//----- nvinfo : EIATTR_CBANK_PARAM_SIZE
	.align		4
.L_77:
        /*0068*/ 	.byte	0x03, 0x19
        /*006a*/ 	.short	0x0068


	//----- nvinfo : EIATTR_PARAM_CBANK
	.align		4
        /*006c*/ 	.byte	0x04, 0x0a
        /*006e*/ 	.short	(.L_79 - .L_78)
	.align		4
.L_78:
        /*0070*/ 	.word	index@(.nv.constant0.lambda_58645)
        /*0074*/ 	.short	0x0380
        /*0076*/ 	.short	0x0068


	//----- nvinfo : EIATTR_SW_WAR
	.align		4
.L_79:
        /*0078*/ 	.byte	0x04, 0x36
        /*007a*/ 	.short	(.L_81 - .L_80)
.L_80:
        /*007c*/ 	.word	0x00000008
.L_81:


//--------------------- .nv.info.lambda_58390     --------------------------
	.section	.nv.info.lambda_58390,"",@"SHT_CUDA_INFO"
	.sectionflags	@""
	.align	4


	//----- nvinfo : EIATTR_CUDA_API_VERSION
	.align		4
        /*0000*/ 	.byte	0x04, 0x37
        /*0002*/ 	.short	(.L_83 - .L_82)
.L_82:
        /*0004*/ 	.word	0x00000082


	//----- nvinfo : EIATTR_SPARSE_MMA_MASK
	.align		4
.L_83:
        /*0008*/ 	.byte	0x03, 0x50
        /*000a*/ 	.short	0x0000


	//----- nvinfo : EIATTR_MAXREG_COUNT
	.align		4
        /*000c*/ 	.byte	0x03, 0x1b
        /*000e*/ 	.short	0x00ff


	//----- nvinfo : EIATTR_MERCURY_ISA_VERSION
	.align		4
        /*0010*/ 	.byte	0x03, 0x5f
        /*0012*/ 	.short	0x0101


	//----- nvinfo : EIATTR_VRC_CTA_INIT_COUNT
	.align		4
        /*0014*/ 	.byte	0x02, 0x4a
	.zero		1
	.zero		1


	//----- nvinfo : EIATTR_EXIT_INSTR_OFFSETS
	.align		4
        /*0018*/ 	.byte	0x04, 0x1c
        /*001a*/ 	.short	(.L_85 - .L_84)


	//   ....[0]....
.L_84:
        /*001c*/ 	.word	0x00000010


	//----- nvinfo : EIATTR_SW_WAR
	.align		4
.L_85:
        /*0020*/ 	.byte	0x04, 0x36
        /*0022*/ 	.short	(.L_87 - .L_86)
.L_86:
        /*0024*/ 	.word	0x00000008
.L_87:


//--------------------- .nv.info.lambda_58814     --------------------------
	.section	.nv.info.lambda_58814,"",@"SHT_CUDA_INFO"
	.sectionflags	@""
	.align	4


	//----- nvinfo : EIATTR_CUDA_API_VERSION
	.align		4
        /*0000*/ 	.byte	0x04, 0x37
        /*0002*/ 	.short	(.L_89 - .L_88)
.L_88:
        /*0004*/ 	.word	0x00000082


	//----- nvinfo : EIATTR_KPARAM_INFO
	.align		4
.L_89:
        /*0008*/ 	.byte	0x04, 0x17
        /*000a*/ 	.short	(.L_91 - .L_90)
.L_90:
        /*000c*/ 	.word	0x00000000
        /*0010*/ 	.short	0x0003
        /*0012*/ 	.short	0x0018
        /*0014*/ 	.byte	0x00, 0xf0, 0x41, 0x01


	//----- nvinfo : EIATTR_KPARAM_INFO
	.align		4
.L_91:
        /*0018*/ 	.byte	0x04, 0x17
        /*001a*/ 	.short	(.L_93 - .L_92)
.L_92:
        /*001c*/ 	.word	0x00000000
        /*0020*/ 	.short	0x0002
        /*0022*/ 	.short	0x0010
        /*0024*/ 	.byte	0x00, 0xf5, 0x21, 0x00


	//----- nvinfo : EIATTR_KPARAM_INFO
	.align		4
.L_93:
        /*0028*/ 	.byte	0x04, 0x17
        /*002a*/ 	.short	(.L_95 - .L_94)
.L_94:
        /*002c*/ 	.word	0x00000000
        /*0030*/ 	.short	0x0001
        /*0032*/ 	.short	0x0008
        /*0034*/ 	.byte	0x00, 0xf5, 0x21, 0x00


	//----- nvinfo : EIATTR_KPARAM_INFO
	.align		4
.L_95:
        /*0038*/ 	.byte	0x04, 0x17
        /*003a*/ 	.short	(.L_97 - .L_96)
.L_96:
        /*003c*/ 	.word	0x00000000
        /*0040*/ 	.short	0x0000
        /*0042*/ 	.short	0x0000
        /*0044*/ 	.byte	0x00, 0xf5, 0x21, 0x00


	//----- nvinfo : EIATTR_SPARSE_MMA_MASK
	.align		4
.L_97:
        /*0048*/ 	.byte	0x03, 0x50
        /*004a*/ 	.short	0x0000


	//----- nvinfo : EIATTR_MAXREG_COUNT
	.align		4
        /*004c*/ 	.byte	0x03, 0x1b
        /*004e*/ 	.short	0x00ff


	//----- nvinfo : EIATTR_MERCURY_ISA_VERSION
	.align		4
        /*0050*/ 	.byte	0x03, 0x5f
        /*0052*/ 	.short	0x0101


	//----- nvinfo : EIATTR_VRC_CTA_INIT_COUNT
	.align		4
        /*0054*/ 	.byte	0x02, 0x4a
	.zero		1
	.zero		1


	//----- nvinfo : EIATTR_EXIT_INSTR_OFFSETS
	.align		4
        /*0058*/ 	.byte	0x04, 0x1c
        /*005a*/ 	.short	(.L_99 - .L_98)


	//   ....[0]....
.L_98:
        /*005c*/ 	.word	0x00000090


	//   ....[1]....
        /*0060*/ 	.word	0x00000120


	//   ....[2]....
        /*0064*/ 	.word	0x000003a0


	//----- nvinfo : EIATTR_CBANK_PARAM_SIZE
	.align		4
.L_99:
        /*0068*/ 	.byte	0x03, 0x19
        /*006a*/ 	.short	0x0068


	//----- nvinfo : EIATTR_PARAM_CBANK
	.align		4
        /*006c*/ 	.byte	0x04, 0x0a
        /*006e*/ 	.short	(.L_101 - .L_100)
	.align		4
.L_100:
        /*0070*/ 	.word	index@(.nv.constant0.lambda_58814)
        /*0074*/ 	.short	0x0380
        /*0076*/ 	.short	0x0068


	//----- nvinfo : EIATTR_SW_WAR
	.align		4
.L_101:
        /*0078*/ 	.byte	0x04, 0x36
        /*007a*/ 	.short	(.L_103 - .L_102)
.L_102:
        /*007c*/ 	.word	0x00000008
.L_103:


//--------------------- .nv.callgraph             --------------------------
	.section	.nv.callgraph,"",@"SHT_CUDA_CALLGRAPH"
	.align	4
	.sectionentsize	8
	.align		4
        /*0000*/ 	.word	0x00000000
	.align		4
        /*0004*/ 	.word	0xffffffff
	.align		4
        /*0008*/ 	.word	0x00000000
	.align		4
        /*000c*/ 	.word	0xfffffffe
	.align		4
        /*0010*/ 	.word	0x00000000
	.align		4
        /*0014*/ 	.word	0xfffffffd
	.align		4
        /*0018*/ 	.word	0x00000000
	.align		4
        /*001c*/ 	.word	0xfffffffc


//--------------------- .text.lambda_59217        --------------------------
	.section	.text.lambda_59217,"ax",@progbits
	.align	128
        .global         lambda_59217
        .type           lambda_59217,@function
        .size           lambda_59217,(.L_x_5 - lambda_59217)
        .other          lambda_59217,@"STO_CUDA_ENTRY STV_DEFAULT"
lambda_59217:
.text.lambda_59217:
[----:B------:R-:W-:Y:S01]  /*0000*/  LDC R1, c[0x0][0x37c] ;  /* 0x0000df00ff017b82 */ /* 0x000fe20000000800 */
[----:B------:R-:W0:Y:S07]  /*0010*/  S2R R0, SR_TID.X ;  /* 0x0000000000007919 */ /* 0x000e2e0000002100 */
[----:B------:R-:W0:Y:S08]  /*0020*/  S2UR UR4, SR_CTAID.X ;  /* 0x00000000000479c3 */ /* 0x000e300000002500 */
[----:B------:R-:W0:Y:S08]  /*0030*/  LDC R5, c[0x0][0x360] ;  /* 0x0000d800ff057b82 */ /* 0x000e300000000800 */
[----:B------:R-:W1:Y:S01]  /*0040*/  LDC R2, c[0x0][0x3e8] ;  /* 0x0000fa00ff027b82 */ /* 0x000e620000000800 */
[----:B0-----:R-:W-:-:S02]  /*0050*/  IMAD R5, R5, UR4, R0 ;  /* 0x0000000405057c24 */ /* 0x001fc4000f8e0200 */
[----:B-1----:R-:W-:-:S05]  /*0060*/  VIADD R0, R2, 0xfffffffe ;  /* 0xfffffffe02007836 */ /* 0x002fca0000000000 */
[----:B------:R-:W-:-:S04]  /*0070*/  ISETP.GE.AND P0, PT, R5, R0, PT ;  /* 0x000000000500720c */ /* 0x000fc80003f06270 */
[----:B------:R-:W-:-:S13]  /*0080*/  ISETP.LT.U32.OR P0, PT, R5, 0x2, P0 ;  /* 0x000000020500780c */ /* 0x000fda0000701470 */
[----:B------:R-:W-:Y:S05]  /*0090*/  @P0 EXIT ;  /* 0x000000000000094d */ /* 0x000fea0003800000 */
[----:B------:R-:W0:Y:S01]  /*00a0*/  S2R R3, SR_TID.Y ;  /* 0x0000000000037919 */ /* 0x000e220000002200 */
[----:B------:R-:W1:Y:S01]  /*00b0*/  LDCU UR4, c[0x0][0x3ec] ;  /* 0x00007d80ff0477ac */ /* 0x000e620008000800 */
[----:B------:R-:W0:Y:S01]  /*00c0*/  S2R R0, SR_CTAID.Y ;  /* 0x0000000000007919 */ /* 0x000e220000002600 */
[----:B------:R-:W0:Y:S01]  /*00d0*/  LDCU UR5, c[0x0][0x364] ;  /* 0x00006c80ff0577ac */ /* 0x000e220008000800 */
[----:B-1----:R-:W-:Y:S01]  /*00e0*/  UIADD3 UR4, UPT, UPT, UR4, -0x2, URZ ;  /* 0xfffffffe04047890 */ /* 0x002fe2000fffe0ff */
[----:B0-----:R-:W-:-:S05]  /*00f0*/  IMAD R3, R0, UR5, R3 ;  /* 0x0000000500037c24 */ /* 0x001fca000f8e0203 */
[----:B------:R-:W-:-:S04]  /*0100*/  ISETP.GE.AND P0, PT, R3, UR4, PT ;  /* 0x0000000403007c0c */ /* 0x000fc8000bf06270 */
[----:B------:R-:W-:-:S13]  /*0110*/  ISETP.LT.U32.OR P0, PT, R3, 0x2, P0 ;  /* 0x000000020300780c */ /* 0x000fda0000701470 */
[----:B------:R-:W-:Y:S05]  /*0120*/  @P0 EXIT ;  /* 0x000000000000094d */ /* 0x000fea0003800000 */
[----:B------:R-:W0:Y:S01]  /*0130*/  LDC.64 R8, c[0x0][0x388] ;  /* 0x0000e200ff087b82 */ /* 0x000e220000000a00 */
[----:B------:R-:W1:Y:S01]  /*0140*/  LDCU.64 UR4, c[0x0][0x358] ;  /* 0x00006b00ff0477ac */ /* 0x000e620008000a00 */
[----:B------:R-:W-:-:S04]  /*0150*/  IMAD R4, R2, 0x2, R5 ;  /* 0x0000000202047824 */ /* 0x000fc800078e0205 */
[----:B------:R-:W-:Y:S02]  /*0160*/  VIADD R4, R4, 0x5 ;  /* 0x0000000504047836 */ /* 0x000fe40000000000 */
[----:B------:R-:W2:Y:S02]  /*0170*/  LDC.64 R6, c[0x0][0x390] ;  /* 0x0000e400ff067b82 */ /* 0x000ea40000000a00 */
[----:B------:R-:W-:-:S04]  /*0180*/  IMAD R0, R3, R2, R4 ;  /* 0x0000000203007224 */ /* 0x000fc800078e0204 */
[----:B0-----:R-:W-:-:S06]  /*0190*/  IMAD.WIDE R8, R0, 0x4, R8 ;  /* 0x0000000400087825 */ /* 0x001fcc00078e0208 */
[----:B-1----:R-:W3:Y:S01]  /*01a0*/  LDG.E R8, desc[UR4][R8.64] ;  /* 0x0000000408087981 */ /* 0x002ee2000c1e1900 */
[----:B--2---:R-:W-:-:S06]  /*01b0*/  IMAD.WIDE R6, R0, 0x4, R6 ;  /* 0x0000000400067825 */ /* 0x004fcc00078e0206 */
[----:B------:R-:W2:Y:S01]  /*01c0*/  LDG.E R6, desc[UR4][R6.64] ;  /* 0x0000000406067981 */ /* 0x000ea2000c1e1900 */
[----:B---3--:R-:W0:Y:S08]  /*01d0*/  F2I.TRUNC.NTZ R5, R8 ;  /* 0x0000000800057305 */ /* 0x008e30000020f100 */
[----:B--2---:R-:W1:Y:S01]  /*01e0*/  F2I.TRUNC.NTZ R10, R6 ;  /* 0x00000006000a7305 */ /* 0x004e62000020f100 */
[----:B0-----:R-:W-:-:S05]  /*01f0*/  IABS R14, R5 ;  /* 0x00000005000e7213 */ /* 0x001fca0000000000 */
[----:B------:R-:W-:Y:S01]  /*0200*/  IMAD R11, R14, 0x3505, RZ ;  /* 0x000035050e0b7824 */ /* 0x000fe200078e02ff */
[----:B-1----:R-:W-:-:S03]  /*0210*/  IABS R12, R10 ;  /* 0x0000000a000c7213 */ /* 0x002fc60000000000 */
[----:B------:R-:W-:Y:S01]  /*0220*/  IMAD R13, R14, 0x10000, R11 ;  /* 0x000100000e0d7824 */ /* 0x000fe200078e020b */
[----:B------:R-:W-:-:S04]  /*0230*/  SHF.L.U32 R12, R12, 0xf, RZ ;  /* 0x0000000f0c0c7819 */ /* 0x000fc800000006ff */
[----:B------:R-:W-:Y:S02]  /*0240*/  ISETP.GE.AND P1, PT, R13, R12, PT ;  /* 0x0000000c0d00720c */ /* 0x000fe40003f26270 */
[----:B------:R-:W-:Y:S02]  /*0250*/  LOP3.LUT R5, R10, R5, RZ, 0x3c, !PT ;  /* 0x000000050a057212 */ /* 0x000fe400078e3cff */
[----:B------:R-:W-:Y:S02]  /*0260*/  ISETP.GE.AND P0, PT, R12, R11, PT ;  /* 0x0000000b0c00720c */ /* 0x000fe40003f06270 */
[----:B------:R-:W-:Y:S02]  /*0270*/  SEL R8, RZ, 0x2, P1 ;  /* 0x00000002ff087807 */ /* 0x000fe40000800000 */
[----:B------:R-:W-:Y:S02]  /*0280*/  SEL R6, RZ, 0x4, P0 ;  /* 0x00000004ff067807 */ /* 0x000fe40000000000 */
[----:B------:R-:W-:-:S05]  /*0290*/  LEA.HI R5, R5, R8, RZ, 0x1 ;  /* 0x0000000805057211 */ /* 0x000fca00078f08ff */
[----:B------:R-:W-:Y:S02]  /*02a0*/  IMAD.IADD R5, R6, 0x1, R5 ;  /* 0x0000000106057824 */ /* 0x000fe400078e0205 */
[----:B------:R-:W0:Y:S03]  /*02b0*/  LDC.64 R6, c[0x0][0x398] ;  /* 0x0000e600ff067b82 */ /* 0x000e260000000a00 */
[----:B------:R-:W-:-:S04]  /*02c0*/  SHF.L.U32 R5, R5, 0x3, RZ ;  /* 0x0000000305057819 */ /* 0x000fc800000006ff */
[C---:B------:R-:W-:Y:S02]  /*02d0*/  ISETP.EQ.AND P4, PT, R5.reuse, -0x4, PT ;  /* 0xfffffffc0500780c */ /* 0x040fe40003f82270 */
[C---:B------:R-:W-:Y:S02]  /*02e0*/  ISETP.EQ.AND P3, PT, R5.reuse, RZ, PT ;  /* 0x000000ff0500720c */ /* 0x040fe40003f62270 */
[C---:B------:R-:W-:Y:S02]  /*02f0*/  ISETP.EQ.AND P2, PT, R5.reuse, 0x4, PT ;  /* 0x000000040500780c */ /* 0x040fe40003f42270 */
[C---:B------:R-:W-:Y:S02]  /*0300*/  ISETP.EQ.AND P1, PT, R5.reuse, 0x8, PT ;  /* 0x000000080500780c */ /* 0x040fe40003f22270 */
[----:B------:R-:W-:-:S05]  /*0310*/  ISETP.EQ.AND P0, PT, R5, 0xc, PT ;  /* 0x0000000c0500780c */ /* 0x000fca0003f02270 */
[----:B------:R-:W-:Y:S01]  /*0320*/  @P4 IMAD.MOV.U32 R9, RZ, RZ, 0x1 ;  /* 0x00000001ff094424 */ /* 0x000fe200078e00ff */
[C---:B------:R-:W-:Y:S01]  /*0330*/  ISETP.EQ.AND P4, PT, R5.reuse, 0x10, PT ;  /* 0x000000100500780c */ /* 0x040fe20003f82270 */
[----:B------:R-:W-:Y:S01]  /*0340*/  @P3 IMAD.MOV.U32 R8, RZ, RZ, 0x1 ;  /* 0x00000001ff083424 */ /* 0x000fe200078e00ff */
[----:B------:R-:W-:Y:S01]  /*0350*/  @P3 MOV R9, 0x1 ;  /* 0x0000000100093802 */ /* 0x000fe20000000f00 */
[----:B------:R-:W-:Y:S01]  /*0360*/  @P2 IMAD.MOV.U32 R8, RZ, RZ, 0x1 ;  /* 0x00000001ff082424 */ /* 0x000fe200078e00ff */
[C---:B------:R-:W-:Y:S01]  /*0370*/  ISETP.EQ.AND P3, PT, R5.reuse, 0x14, PT ;  /* 0x000000140500780c */ /* 0x040fe20003f62270 */
[----:B------:R-:W-:Y:S01]  /*0380*/  @P2 IMAD.MOV.U32 R9, RZ, RZ, -0x1 ;  /* 0xffffffffff092424 */ /* 0x000fe200078e00ff */
[----:B------:R-:W-:Y:S01]  /*0390*/  @P1 MOV R8, 0xffffffff ;  /* 0xffffffff00081802 */ /* 0x000fe20000000f00 */
[----:B------:R-:W-:Y:S01]  /*03a0*/  @P1 IMAD.MOV.U32 R9, RZ, RZ, 0x1 ;  /* 0x00000001ff091424 */ /* 0x000fe200078e00ff */
[C---:B------:R-:W-:Y:S01]  /*03b0*/  ISETP.EQ.AND P2, PT, R5.reuse, 0x18, PT ;  /* 0x000000180500780c */ /* 0x040fe20003f42270 */
[----:B------:R-:W-:Y:S01]  /*03c0*/  @P0 IMAD.MOV.U32 R8, RZ, RZ, 0x1 ;  /* 0x00000001ff080424 */ /* 0x000fe200078e00ff */
[----:B------:R-:W-:-:S02]  /*03d0*/  ISETP.EQ.AND P1, PT, R5, 0x1c, PT ;  /* 0x0000001c0500780c */ /* 0x000fc40003f22270 */
[----:B------:R-:W-:Y:S02]  /*03e0*/  @P0 MOV R9, RZ ;  /* 0x000000ff00090202 */ /* 0x000fe40000000f00 */
[C---:B------:R-:W-:Y:S01]  /*03f0*/  ISETP.EQ.AND P0, PT, R5.reuse, 0x20, PT ;  /* 0x000000200500780c */ /* 0x040fe20003f02270 */
[----:B------:R-:W-:Y:S02]  /*0400*/  @P4 IMAD.MOV.U32 R8, RZ, RZ, RZ ;  /* 0x000000ffff084224 */ /* 0x000fe400078e00ff */
[----:B------:R-:W-:Y:S01]  /*0410*/  @P4 IMAD.MOV.U32 R9, RZ, RZ, 0x1 ;  /* 0x00000001ff094424 */ /* 0x000fe200078e00ff */
[----:B------:R-:W-:Y:S01]  /*0420*/  @P3 MOV R8, 0x1 ;  /* 0x0000000100083802 */ /* 0x000fe20000000f00 */
[----:B------:R-:W-:Y:S01]  /*0430*/  @P3 IMAD.MOV.U32 R9, RZ, RZ, RZ ;  /* 0x000000ffff093224 */ /* 0x000fe200078e00ff */
[C---:B------:R-:W-:Y:S01]  /*0440*/  ISETP.EQ.AND P4, PT, R5.reuse, 0x24, PT ;  /* 0x000000240500780c */ /* 0x040fe20003f82270 */
[----:B------:R-:W-:Y:S01]  /*0450*/  @P2 IMAD.MOV.U32 R8, RZ, RZ, RZ ;  /* 0x000000ffff082224 */ /* 0x000fe200078e00ff */
[C---:B------:R-:W-:Y:S01]  /*0460*/  ISETP.EQ.AND P3, PT, R5.reuse, 0x28, PT ;  /* 0x000000280500780c */ /* 0x040fe20003f62270 */
[----:B------:R-:W-:Y:S01]  /*0470*/  @P1 IMAD.MOV.U32 R8, RZ, RZ, 0x1 ;  /* 0x00000001ff081424 */ /* 0x000fe200078e00ff */
[----:B------:R-:W-:Y:S01]  /*0480*/  @P2 MOV R9, 0x1 ;  /* 0x0000000100092802 */ /* 0x000fe20000000f00 */
[----:B------:R-:W-:Y:S01]  /*0490*/  @P1 IMAD.MOV.U32 R9, RZ, RZ, 0x1 ;  /* 0x00000001ff091424 */ /* 0x000fe200078e00ff */
[----:B------:R-:W-:Y:S01]  /*04a0*/  ISETP.EQ.AND P2, PT, R5, 0x2c, PT ;  /* 0x0000002c0500780c */ /* 0x000fe20003f42270 */
[----:B------:R-:W-:Y:S01]  /*04b0*/  @P0 IMAD.MOV.U32 R9, RZ, RZ, RZ ;  /* 0x000000ffff090224 */ /* 0x000fe200078e00ff */
[----:B------:R-:W-:-:S02]  /*04c0*/  @P0 MOV R8, 0x1 ;  /* 0x0000000100080802 */ /* 0x000fc40000000f00 */
[C---:B------:R-:W-:Y:S02]  /*04d0*/  ISETP.EQ.AND P1, PT, R5.reuse, 0x30, PT ;  /* 0x000000300500780c */ /* 0x040fe40003f22270 */
[----:B------:R-:W-:Y:S01]  /*04e0*/  ISETP.EQ.AND P0, PT, R5, 0x34, PT ;  /* 0x000000340500780c */ /* 0x000fe20003f02270 */
[----:B------:R-:W-:Y:S02]  /*04f0*/  @P4 IMAD.MOV.U32 R8, RZ, RZ, RZ ;  /* 0x000000ffff084224 */ /* 0x000fe400078e00ff */
[----:B------:R-:W-:Y:S01]  /*0500*/  @P3 IMAD.MOV.U32 R8, RZ, RZ, 0x1 ;  /* 0x00000001ff083424 */ /* 0x000fe200078e00ff */
[----:B------:R-:W-:-:S03]  /*0510*/  @P4 MOV R9, 0x1 ;  /* 0x0000000100094802 */ /* 0x000fc60000000f00 */
[----:B------:R-:W-:Y:S01]  /*0520*/  @P2 MOV R8, RZ ;  /* 0x000000ff00082202 */ /* 0x000fe20000000f00 */
[----:B------:R-:W-:-:S03]  /*0530*/  @P3 IMAD.MOV.U32 R9, RZ, RZ, RZ ;  /* 0x000000ffff093224 */ /* 0x000fc600078e00ff */
[----:B------:R-:W-:Y:S02]  /*0540*/  @P1 IMAD.MOV.U32 R8, RZ, RZ, 0x1 ;  /* 0x00000001ff081424 */ /* 0x000fe400078e00ff */
[----:B------:R-:W-:Y:S02]  /*0550*/  @P0 IMAD.MOV.U32 R8, RZ, RZ, RZ ;  /* 0x000000ffff080224 */ /* 0x000fe400078e00ff */
[----:B------:R-:W-:Y:S01]  /*0560*/  @P2 IMAD.MOV.U32 R9, RZ, RZ, 0x1 ;  /* 0x00000001ff092424 */ /* 0x000fe200078e00ff */
[----:B------:R-:W-:Y:S01]  /*0570*/  @P1 MOV R9, RZ ;  /* 0x000000ff00091202 */ /* 0x000fe20000000f00 */
[----:B------:R-:W-:-:S03]  /*0580*/  IMAD.MOV.U32 R13, RZ, RZ, R8 ;  /* 0x000000ffff0d7224 */ /* 0x000fc600078e0008 */
[C---:B------:R-:W-:Y:S01]  /*0590*/  IADD3 R11, PT, PT, R3.reuse, R9, RZ ;  /* 0x00000009030b7210 */ /* 0x040fe20007ffe0ff */
[C---:B------:R-:W-:Y:S02]  /*05a0*/  IMAD.IADD R10, R4.reuse, 0x1, R13 ;  /* 0x00000001040a7824 */ /* 0x040fe400078e020d */
[----:B------:R-:W-:Y:S01]  /*05b0*/  IMAD.IADD R5, R3, 0x1, -R9 ;  /* 0x0000000103057824 */ /* 0x000fe200078e0a09 */
[----:B------:R-:W-:Y:S01]  /*05c0*/  IADD3 R3, PT, PT, R4, -R13, RZ ;  /* 0x8000000d04037210 */ /* 0x000fe20007ffe0ff */
[----:B0-----:R-:W-:-:S04]  /*05d0*/  IMAD.WIDE R8, R0, 0x4, R6 ;  /* 0x0000000400087825 */ /* 0x001fc800078e0206 */
[-C--:B------:R-:W-:Y:S02]  /*05e0*/  IMAD R11, R11, R2.reuse, R10 ;  /* 0x000000020b0b7224 */ /* 0x080fe400078e020a */
[----:B------:R-:W-:Y:S01]  /*05f0*/  IMAD R3, R5, R2, R3 ;  /* 0x0000000205037224 */ /* 0x000fe200078e0203 */
[----:B------:R-:W2:Y:S01]  /*0600*/  LDG.E R8, desc[UR4][R8.64] ;  /* 0x0000000408087981 */ /* 0x000ea2000c1e1900 */
[----:B------:R-:W-:-:S04]  /*0610*/  IMAD.WIDE R4, R11, 0x4, R6 ;  /* 0x000000040b047825 */ /* 0x000fc800078e0206 */
[----:B------:R-:W-:Y:S02]  /*0620*/  IMAD.WIDE R6, R3, 0x4, R6 ;  /* 0x0000000403067825 */ /* 0x000fe400078e0206 */
[----:B------:R-:W3:Y:S01]  /*0630*/  LDG.E R5, desc[UR4][R4.64] ;  /* 0x0000000404057981 */ /* 0x000ee2000c1e1900 */
[----:B------:R-:W0:Y:S03]  /*0640*/  LDC.64 R2, c[0x0][0x380] ;  /* 0x0000e000ff027b82 */ /* 0x000e260000000a00 */
[----:B------:R-:W4:Y:S01]  /*0650*/  LDG.E R7, desc[UR4][R6.64] ;  /* 0x0000000406077981 */ /* 0x000f22000c1e1900 */
[----:B0-----:R-:W-:Y:S01]  /*0660*/  IMAD.WIDE R2, R0, 0x4, R2 ;  /* 0x0000000400027825 */ /* 0x001fe200078e0202 */
[C---:B--2---:R-:W-:Y:S02]  /*0670*/  FSET.BF.GT.AND R11, R8.reuse, 1600, PT ;  /* 0x44c80000080b780a */ /* 0x044fe40003804000 */
[----:B------:R-:W-:-:S02]  /*0680*/  FSET.BF.GT.AND R12, R8, 14400, PT ;  /* 0x46610000080c780a */ /* 0x000fc40003804000 */
[----:B---3--:R-:W-:-:S03]  /*0690*/  FSET.BF.LT.AND R10, R5, R8, PT ;  /* 0x00000008050a720a */ /* 0x008fc60003801000 */
[----:B------:R-:W-:Y:S01]  /*06a0*/  FFMA R11, R12, 14, R11 ;  /* 0x416000000c0b7823 */ /* 0x000fe2000000000b */
[----:B----4-:R-:W-:-:S03]  /*06b0*/  FSET.BF.LT.AND R8, R7, R8, PT ;  /* 0x000000080708720a */ /* 0x010fc60003801000 */
[----:B------:R-:W-:-:S04]  /*06c0*/  FMUL R11, R10, R11 ;  /* 0x0000000b0a0b7220 */ /* 0x000fc80000400000 */
[----:B------:R-:W-:-:S05]  /*06d0*/  FMUL R11, R8, R11 ;  /* 0x0000000b080b7220 */ /* 0x000fca0000400000 */
[----:B------:R-:W-:Y:S01]  /*06e0*/  STG.E desc[UR4][R2.64], R11 ;  /* 0x0000000b02007986 */ /* 0x000fe2000c101904 */
[----:B------:R-:W-:Y:S05]  /*06f0*/  EXIT ;  /* 0x000000000000794d */ /* 0x000fea0003800000 */
.L_x_0:
[----:B------:R-:W-:-:S00]  /*0700*/  BRA `(.L_x_0) ;  /* 0xfffffffc00fc7947 */ /* 0x000fc0000383ffff */
[----:B------:R-:W-:-:S00]  /*0710*/  NOP ;  /* 0x0000000000007918 */ /* 0x000fc00000000000 */
        /* <DEDUP_REMOVED lines=14> */
.L_x_5:


//--------------------- .text.lambda_58978        --------------------------
	.section	.text.lambda_58978,"ax",@progbits
	.align	128
        .global         lambda_58978
        .type           lambda_58978,@function
        .size           lambda_58978,(.L_x_6 - lambda_58978)
        .other          lambda_58978,@"STO_CUDA_ENTRY STV_DEFAULT"
lambda_58978:
.text.lambda_58978:
[----:B------:R-:W-:Y:S01]  /*0000*/  LDC R1, c[0x0][0x37c] ;  /* 0x0000df00ff017b82 */ /* 0x000fe20000000800 */
[----:B------:R-:W0:Y:S07]  /*0010*/  S2R R0, SR_TID.X ;  /* 0x0000000000007919 */ /* 0x000e2e0000002100 */
[----:B------:R-:W0:Y:S08]  /*0020*/  S2UR UR4, SR_CTAID.X ;  /* 0x00000000000479c3 */ /* 0x000e300000002500 */
[----:B------:R-:W0:Y:S08]  /*0030*/  LDC R7, c[0x0][0x360] ;  /* 0x0000d800ff077b82 */ /* 0x000e300000000800 */
[----:B------:R-:W1:Y:S01]  /*0040*/  LDC R6, c[0x0][0x3e8] ;  /* 0x0000fa00ff067b82 */ /* 0x000e620000000800 */
[----:B0-----:R-:W-:Y:S01]  /*0050*/  IMAD R7, R7, UR4, R0 ;  /* 0x0000000407077c24 */ /* 0x001fe2000f8e0200 */
[----:B-1----:R-:W-:-:S04]  /*0060*/  IADD3 R0, PT, PT, R6, -0x2, RZ ;  /* 0xfffffffe06007810 */ /* 0x002fc80007ffe0ff */
        /* <DEDUP_REMOVED lines=14> */
[-C--:B------:R-:W-:Y:S01]  /*0150*/  IMAD R8, R3, R6.reuse, RZ ;  /* 0x0000000603087224 */ /* 0x080fe200078e02ff */
[----:B------:R-:W-:Y:S01]  /*0160*/  LEA R7, R6, R7, 0x1 ;  /* 0x0000000706077211 */ /* 0x000fe200078e08ff */
[----:B------:R-:W2:Y:S03]  /*0170*/  LDCU.64 UR4, c[0x0][0x358] ;  /* 0x00006b00ff0477ac */ /* 0x000ea60008000a00 */
[----:B------:R-:W-:Y:S02]  /*0180*/  IADD3 R10, PT, PT, R8, -R6, RZ ;  /* 0x80000006080a7210 */ /* 0x000fe40007ffe0ff */
[----:B------:R-:W-:Y:S02]  /*0190*/  SHF.R.S32.HI R13, RZ, 0x1f, R7 ;  /* 0x0000001fff0d7819 */ /* 0x000fe40000011407 */
[----:B------:R-:W-:-:S02]  /*01a0*/  IADD3 R3, P0, PT, R7, R10, RZ ;  /* 0x0000000a07037210 */ /* 0x000fc40007f1e0ff */
[----:B------:R-:W-:Y:S02]  /*01b0*/  IADD3 R0, PT, PT, R7, R8, RZ ;  /* 0x0000000807007210 */ /* 0x000fe40007ffe0ff */
[----:B------:R-:W-:Y:S02]  /*01c0*/  LEA.HI.X.SX32 R12, R10, R13, 0x1, P0 ;  /* 0x0000000d0a0c7211 */ /* 0x000fe400000f0eff */
[----:B-1----:R-:W-:-:S04]  /*01d0*/  LEA R2, P0, R3, UR6, 0x2 ;  /* 0x0000000603027c11 */ /* 0x002fc8000f8010ff */
[----:B------:R-:W-:Y:S01]  /*01e0*/  LEA.HI.X R3, R3, UR7, R12, 0x2, P0 ;  /* 0x0000000703037c11 */ /* 0x000fe200080f140c */
[----:B0-----:R-:W-:-:S05]  /*01f0*/  IMAD.WIDE R4, R0, 0x4, R4 ;  /* 0x0000000400047825 */ /* 0x001fca00078e0204 */
[----:B--2---:R-:W-:Y:S04]  /*0200*/  STG.E desc[UR4][R4.64+0x14], RZ ;  /* 0x000014ff04007986 */ /* 0x004fe8000c101904 */
[----:B------:R-:W2:Y:S01]  /*0210*/  LDG.E R9, desc[UR4][R2.64+0x10] ;  /* 0x0000100402097981 */ /* 0x000ea2000c1e1900 */
[----:B------:R-:W-:-:S04]  /*0220*/  IADD3 R11, P0, PT, R7, R8, RZ ;  /* 0x00000008070b7210 */ /* 0x000fc80007f1e0ff */
[----:B------:R-:W-:Y:S02]  /*0230*/  LEA.HI.X.SX32 R8, R8, R13, 0x1, P0 ;  /* 0x0000000d08087211 */ /* 0x000fe400000f0eff */
[----:B------:R-:W-:-:S04]  /*0240*/  LEA R14, P0, R11, UR6, 0x2 ;  /* 0x000000060b0e7c11 */ /* 0x000fc8000f8010ff */
[----:B------:R-:W-:Y:S01]  /*0250*/  LEA.HI.X R15, R11, UR7, R8, 0x2, P0 ;  /* 0x000000070b0f7c11 */ /* 0x000fe200080f1408 */
[----:B--2---:R-:W-:-:S05]  /*0260*/  FADD R11, RZ, -R9 ;  /* 0x80000009ff0b7221 */ /* 0x004fca0000000000 */
[----:B------:R0:W-:Y:S04]  /*0270*/  STG.E desc[UR4][R4.64+0x14], R11 ;  /* 0x0000140b04007986 */ /* 0x0001e8000c101904 */
[----:B------:R-:W2:Y:S01]  /*0280*/  LDG.E R14, desc[UR4][R14.64+0x10] ;  /* 0x000010040e0e7981 */ /* 0x000ea2000c1e1900 */
[----:B------:R-:W-:-:S04]  /*0290*/  LEA R8, R6, R10, 0x1 ;  /* 0x0000000a06087211 */ /* 0x000fc800078e08ff */
[----:B------:R-:W-:-:S04]  /*02a0*/  IADD3 R9, P0, PT, R7, R8, RZ ;  /* 0x0000000807097210 */ /* 0x000fc80007f1e0ff */
[----:B------:R-:W-:Y:S02]  /*02b0*/  LEA.HI.X.SX32 R16, R8, R13, 0x1, P0 ;  /* 0x0000000d08107211 */ /* 0x000fe400000f0eff */
[----:B------:R-:W-:-:S04]  /*02c0*/  LEA R8, P0, R9, UR6, 0x2 ;  /* 0x0000000609087c11 */ /* 0x000fc8000f8010ff */
[----:B------:R-:W-:Y:S01]  /*02d0*/  LEA.HI.X R9, R9, UR7, R16, 0x2, P0 ;  /* 0x0000000709097c11 */ /* 0x000fe200080f1410 */
[----:B--2---:R-:W-:-:S04]  /*02e0*/  FADD R12, R14, R14 ;  /* 0x0000000e0e0c7221 */ /* 0x004fc80000000000 */
[----:B------:R-:W-:Y:S02]  /*02f0*/  FADD R19, R11, -R12 ;  /* 0x8000000c0b137221 */ /* 0x000fe40000000000 */
[----:B------:R-:W1:Y:S03]  /*0300*/  LDC.64 R12, c[0x0][0x398] ;  /* 0x0000e600ff0c7b82 */ /* 0x000e660000000a00 */
[----:B------:R2:W-:Y:S04]  /*0310*/  STG.E desc[UR4][R4.64+0x14], R19 ;  /* 0x0000141304007986 */ /* 0x0005e8000c101904 */
[----:B------:R-:W3:Y:S01]  /*0320*/  LDG.E R16, desc[UR4][R8.64+0x10] ;  /* 0x0000100408107981 */ /* 0x000ee2000c1e1900 */
[----:B0-----:R-:W-:-:S05]  /*0330*/  IADD3 R11, PT, PT, R7, R10, RZ ;  /* 0x0000000a070b7210 */ /* 0x001fca0007ffe0ff */
[----:B-1----:R-:W-:-:S04]  /*0340*/  IMAD.WIDE R10, R11, 0x4, R12 ;  /* 0x000000040b0a7825 */ /* 0x002fc800078e020c */
[----:B---3--:R-:W-:-:S05]  /*0350*/  FADD R21, R19, -R16 ;  /* 0x8000001013157221 */ /* 0x008fca0000000000 */
[----:B------:R0:W-:Y:S04]  /*0360*/  STG.E desc[UR4][R4.64+0x14], R21 ;  /* 0x0000141504007986 */ /* 0x0001e8000c101904 */
[----:B------:R-:W3:Y:S01]  /*0370*/  LDG.E R14, desc[UR4][R10.64+0x18] ;  /* 0x000018040a0e7981 */ /* 0x000ee2000c1e1900 */
[----:B------:R-:W-:-:S04]  /*0380*/  IMAD.WIDE R16, R0, 0x4, R12 ;  /* 0x0000000400107825 */ /* 0x000fc800078e020c */
[----:B---3--:R-:W-:-:S05]  /*0390*/  FADD R23, R21, R14 ;  /* 0x0000000e15177221 */ /* 0x008fca0000000000 */
[----:B------:R-:W-:Y:S04]  /*03a0*/  STG.E desc[UR4][R4.64+0x14], R23 ;  /* 0x0000141704007986 */ /* 0x000fe8000c101904 */
[----:B------:R-:W2:Y:S01]  /*03b0*/  LDG.E R12, desc[UR4][R16.64+0x18] ;  /* 0x00001804100c7981 */ /* 0x000ea2000c1e1900 */
[----:B------:R-:W-:-:S04]  /*03c0*/  IMAD.WIDE R14, R6, 0x4, R16 ;  /* 0x00000004060e7825 */ /* 0x000fc800078e0210 */
[----:B--2---:R-:W-:Y:S02]  /*03d0*/  FFMA R19, R12, 2, R23 ;  /* 0x400000000c137823 */ /* 0x004fe40000000017 */
[----:B------:R-:W1:Y:S03]  /*03e0*/  LDC.64 R12, c[0x0][0x390] ;  /* 0x0000e400ff0c7b82 */ /* 0x000e660000000a00 */
[----:B------:R2:W-:Y:S04]  /*03f0*/  STG.E desc[UR4][R4.64+0x14], R19 ;  /* 0x0000141304007986 */ /* 0x0005e8000c101904 */
[----:B------:R-:W0:Y:S01]  /*0400*/  LDG.E R18, desc[UR4][R14.64+0x18] ;  /* 0x000018040e127981 */ /* 0x000e22000c1e1900 */
[----:B-1----:R-:W-:-:S04]  /*0410*/  IMAD.WIDE R12, R0, 0x4, R12 ;  /* 0x00000004000c7825 */ /* 0x002fc800078e020c */
[----:B0-----:R-:W-:-:S05]  /*0420*/  FADD R21, R19, R18 ;  /* 0x0000001213157221 */ /* 0x001fca0000000000 */
[----:B------:R-:W-:Y:S04]  /*0430*/  STG.E desc[UR4][R4.64+0x14], R21 ;  /* 0x0000141504007986 */ /* 0x000fe8000c101904 */
[----:B------:R-:W-:Y:S04]  /*0440*/  STG.E desc[UR4][R12.64+0x14], RZ ;  /* 0x000014ff0c007986 */ /* 0x000fe8000c101904 */
[----:B------:R-:W3:Y:S02]  /*0450*/  LDG.E R2, desc[UR4][R2.64+0x10] ;  /* 0x0000100402027981 */ /* 0x000ee4000c1e1900 */
[----:B---3--:R-:W-:-:S05]  /*0460*/  FADD R17, RZ, -R2 ;  /* 0x80000002ff117221 */ /* 0x008fca0000000000 */
[----:B------:R0:W-:Y:S04]  /*0470*/  STG.E desc[UR4][R12.64+0x14], R17 ;  /* 0x000014110c007986 */ /* 0x0001e8000c101904 */
[----:B------:R-:W3:Y:S02]  /*0480*/  LDG.E R16, desc[UR4][R10.64+0x14] ;  /* 0x000014040a107981 */ /* 0x000ee4000c1e1900 */
[----:B---3--:R-:W-:-:S04]  /*0490*/  FADD R16, R16, R16 ;  /* 0x0000001010107221 */ /* 0x008fc80000000000 */
[----:B--2---:R-:W-:-:S05]  /*04a0*/  FADD R19, R17, -R16 ;  /* 0x8000001011137221 */ /* 0x004fca0000000000 */
[----:B------:R1:W-:Y:S04]  /*04b0*/  STG.E desc[UR4][R12.64+0x14], R19 ;  /* 0x000014130c007986 */ /* 0x0003e8000c101904 */
[----:B------:R-:W2:Y:S02]  /*04c0*/  LDG.E R16, desc[UR4][R10.64+0x18] ;  /* 0x000018040a107981 */ /* 0x000ea4000c1e1900 */
[----:B--2---:R-:W-:-:S05]  /*04d0*/  FADD R23, R19, -R16 ;  /* 0x8000001013177221 */ /* 0x004fca0000000000 */
[----:B------:R-:W-:Y:S04]  /*04e0*/  STG.E desc[UR4][R12.64+0x14], R23 ;  /* 0x000014170c007986 */ /* 0x000fe8000c101904 */
[----:B------:R-:W2:Y:S02]  /*04f0*/  LDG.E R8, desc[UR4][R8.64+0x10] ;  /* 0x0000100408087981 */ /* 0x000ea4000c1e1900 */
[----:B--2---:R-:W-:-:S05]  /*0500*/  FADD R3, R23, R8 ;  /* 0x0000000817037221 */ /* 0x004fca0000000000 */
[----:B------:R2:W-:Y:S04]  /*0510*/  STG.E desc[UR4][R12.64+0x14], R3 ;  /* 0x000014030c007986 */ /* 0x0005e8000c101904 */
[----:B------:R-:W0:Y:S02]  /*0520*/  LDG.E R2, desc[UR4][R14.64+0x14] ;  /* 0x000014040e027981 */ /* 0x000e24000c1e1900 */
[----:B0-----:R-:W-:-:S05]  /*0530*/  FFMA R17, R2, 2, R3 ;  /* 0x4000000002117823 */ /* 0x001fca0000000003 */
[----:B------:R-:W-:Y:S04]  /*0540*/  STG.E desc[UR4][R12.64+0x14], R17 ;  /* 0x000014110c007986 */ /* 0x000fe8000c101904 */
[----:B------:R-:W1:Y:S01]  /*0550*/  LDG.E R2, desc[UR4][R14.64+0x18] ;  /* 0x000018040e027981 */ /* 0x000e62000c1e1900 */
[----:B------:R-:W-:Y:S01]  /*0560*/  IMAD R6, R6, 0x3, RZ ;  /* 0x0000000306067824 */ /* 0x000fe200078e02ff */
[----:B------:R-:W-:Y:S01]  /*0570*/  IADD3 R7, PT, PT, R7, 0x1, RZ ;  /* 0x0000000107077810 */ /* 0x000fe20007ffe0ff */
[----:B-1----:R-:W-:-:S05]  /*0580*/  FADD R19, R17, R2 ;  /* 0x0000000211137221 */ /* 0x002fca0000000000 */
[----:B------:R-:W-:Y:S04]  /*0590*/  STG.E desc[UR4][R12.64+0x14], R19 ;  /* 0x000014130c007986 */ /* 0x000fe8000c101904 */
[----:B------:R-:W3:Y:S01]  /*05a0*/  LDG.E R11, desc[UR4][R4.64+0x14] ;  /* 0x00001404040b7981 */ /* 0x000ee2000c1e1900 */
[----:B------:R-:W-:-:S04]  /*05b0*/  ISETP.GE.AND P0, PT, R7, R6, PT ;  /* 0x000000060700720c */ /* 0x000fc80003f06270 */
[----:B------:R-:W-:-:S05]  /*05c0*/  FSEL R2, RZ, 1, P0 ;  /* 0x3f800000ff027808 */ /* 0x000fca0000000000 */
[----:B---3--:R-:W-:-:S05]  /*05d0*/  FMUL R11, R2, R11 ;  /* 0x0000000b020b7220 */ /* 0x008fca0000400000 */
[----:B------:R-:W-:Y:S04]  /*05e0*/  STG.E desc[UR4][R4.64+0x14], R11 ;  /* 0x0000140b04007986 */ /* 0x000fe8000c101904 */
[----:B--2---:R-:W2:Y:S02]  /*05f0*/  LDG.E R3, desc[UR4][R12.64+0x14] ;  /* 0x000014040c037981 */ /* 0x004ea4000c1e1900 */
[----:B--2---:R-:W-:Y:S02]  /*0600*/  FMUL R7, R2, R3 ;  /* 0x0000000302077220 */ /* 0x004fe40000400000 */
[----:B------:R-:W0:Y:S03]  /*0610*/  LDC.64 R2, c[0x0][0x380] ;  /* 0x0000e000ff027b82 */ /* 0x000e260000000a00 */
[----:B------:R-:W-:Y:S04]  /*0620*/  STG.E desc[UR4][R12.64+0x14], R7 ;  /* 0x000014070c007986 */ /* 0x000fe8000c101904 */
[----:B------:R-:W2:Y:S01]  /*0630*/  LDG.E R6, desc[UR4][R4.64+0x14] ;  /* 0x0000140404067981 */ /* 0x000ea2000c1e1900 */
[----:B0-----:R-:W-:-:S04]  /*0640*/  IMAD.WIDE R2, R0, 0x4, R2 ;  /* 0x0000000400027825 */ /* 0x001fc800078e0202 */
[----:B--2---:R-:W-:-:S04]  /*0650*/  FMUL R6, R6, R6 ;  /* 0x0000000606067220 */ /* 0x004fc80000400000 */
[----:B------:R-:W-:-:S05]  /*0660*/  FFMA R9, R7, R7, R6 ;  /* 0x0000000707097223 */ /* 0x000fca0000000006 */
[----:B------:R-:W-:Y:S01]  /*0670*/  STG.E desc[UR4][R2.64+0x14], R9 ;  /* 0x0000140902007986 */ /* 0x000fe2000c101904 */
[----:B------:R-:W-:Y:S05]  /*0680*/  EXIT ;  /* 0x000000000000794d */ /* 0x000fea0003800000 */
.L_x_1:
        /* <DEDUP_REMOVED lines=15> */
.L_x_6:


//--------------------- .text.lambda_58645        --------------------------
	.section	.text.lambda_58645,"ax",@progbits
	.align	128
        .global         lambda_58645
        .type           lambda_58645,@function
        .size           lambda_58645,(.L_x_7 - lambda_58645)
        .other          lambda_58645,@"STO_CUDA_ENTRY STV_DEFAULT"
lambda_58645:
.text.lambda_58645:
        /* <DEDUP_REMOVED lines=21> */
[----:B------:R-:W-:-:S05]  /*0150*/  LEA R9, R11, R0, 0x1 ;  /* 0x000000000b097211 */ /* 0x000fca00078e08ff */
[----:B------:R-:W-:Y:S01]  /*0160*/  IMAD R9, R8, R11, R9 ;  /* 0x0000000b08097224 */ /* 0x000fe200078e0209 */
[----:B------:R-:W2:Y:S08]  /*0170*/  LDC.64 R6, c[0x0][0x380] ;  /* 0x0000e000ff067b82 */ /* 0x000eb00000000a00 */
[----:B------:R-:W3:Y:S01]  /*0180*/  LDC.64 R2, c[0x0][0x390] ;  /* 0x0000e400ff027b82 */ /* 0x000ee20000000a00 */
[----:B0-----:R-:W-:-:S05]  /*0190*/  IMAD.WIDE R4, R9, 0x4, R4 ;  /* 0x0000000409047825 */ /* 0x001fca00078e0204 */
[----:B-1----:R-:W-:Y:S01]  /*01a0*/  STG.E desc[UR4][R4.64+0x14], RZ ;  /* 0x000014ff04007986 */ /* 0x002fe2000c101904 */
[----:B--2---:R-:W-:-:S05]  /*01b0*/  IMAD.WIDE R6, R9, 0x4, R6 ;  /* 0x0000000409067825 */ /* 0x004fca00078e0206 */
[----:B------:R-:W2:Y:S04]  /*01c0*/  LDG.E R9, desc[UR4][R6.64+0xc] ;  /* 0x00000c0406097981 */ /* 0x000ea8000c1e1900 */
[----:B---3--:R-:W2:Y:S02]  /*01d0*/  LDG.E R0, desc[UR4][R2.64] ;  /* 0x0000000402007981 */ /* 0x008ea4000c1e1900 */
[----:B--2---:R-:W-:-:S05]  /*01e0*/  FFMA R9, R0, R9, RZ ;  /* 0x0000000900097223 */ /* 0x004fca00000000ff */
[----:B------:R0:W-:Y:S04]  /*01f0*/  STG.E desc[UR4][R4.64+0x14], R9 ;  /* 0x0000140904007986 */ /* 0x0001e8000c101904 */
[----:B------:R-:W2:Y:S04]  /*0200*/  LDG.E R0, desc[UR4][R2.64+0x4] ;  /* 0x0000040402007981 */ /* 0x000ea8000c1e1900 */
[----:B------:R-:W2:Y:S02]  /*0210*/  LDG.E R8, desc[UR4][R6.64+0x10] ;  /* 0x0000100406087981 */ /* 0x000ea4000c1e1900 */
[----:B--2---:R-:W-:-:S05]  /*0220*/  FFMA R11, R0, R8, R9 ;  /* 0x00000008000b7223 */ /* 0x004fca0000000009 */
[----:B------:R1:W-:Y:S04]  /*0230*/  STG.E desc[UR4][R4.64+0x14], R11 ;  /* 0x0000140b04007986 */ /* 0x0003e8000c101904 */
[----:B------:R-:W2:Y:S04]  /*0240*/  LDG.E R0, desc[UR4][R2.64+0x8] ;  /* 0x0000080402007981 */ /* 0x000ea8000c1e1900 */
[----:B------:R-:W2:Y:S02]  /*0250*/  LDG.E R8, desc[UR4][R6.64+0x14] ;  /* 0x0000140406087981 */ /* 0x000ea4000c1e1900 */
[----:B--2---:R-:W-:-:S05]  /*0260*/  FFMA R13, R0, R8, R11 ;  /* 0x00000008000d7223 */ /* 0x004fca000000000b */
[----:B------:R-:W-:Y:S04]  /*0270*/  STG.E desc[UR4][R4.64+0x14], R13 ;  /* 0x0000140d04007986 */ /* 0x000fe8000c101904 */
[----:B------:R-:W0:Y:S04]  /*0280*/  LDG.E R0, desc[UR4][R2.64+0xc] ;  /* 0x00000c0402007981 */ /* 0x000e28000c1e1900 */
[----:B------:R-:W0:Y:S02]  /*0290*/  LDG.E R8, desc[UR4][R6.64+0x18] ;  /* 0x0000180406087981 */ /* 0x000e24000c1e1900 */
[----:B0-----:R-:W-:-:S05]  /*02a0*/  FFMA R9, R0, R8, R13 ;  /* 0x0000000800097223 */ /* 0x001fca000000000d */
[----:B------:R-:W-:Y:S04]  /*02b0*/  STG.E desc[UR4][R4.64+0x14], R9 ;  /* 0x0000140904007986 */ /* 0x000fe8000c101904 */
[----:B------:R-:W1:Y:S04]  /*02c0*/  LDG.E R0, desc[UR4][R2.64+0x10] ;  /* 0x0000100402007981 */ /* 0x000e68000c1e1900 */
[----:B------:R-:W1:Y:S02]  /*02d0*/  LDG.E R8, desc[UR4][R6.64+0x1c] ;  /* 0x00001c0406087981 */ /* 0x000e64000c1e1900 */
[----:B-1----:R-:W-:-:S05]  /*02e0*/  FFMA R11, R0, R8, R9 ;  /* 0x00000008000b7223 */ /* 0x002fca0000000009 */
[----:B------:R-:W-:Y:S01]  /*02f0*/  STG.E desc[UR4][R4.64+0x14], R11 ;  /* 0x0000140b04007986 */ /* 0x000fe2000c101904 */
[----:B------:R-:W-:Y:S05]  /*0300*/  EXIT ;  /* 0x000000000000794d */ /* 0x000fea0003800000 */
.L_x_2:
        /* <DEDUP_REMOVED lines=15> */
.L_x_7:


//--------------------- .text.lambda_58390        --------------------------
	.section	.text.lambda_58390,"ax",@progbits
	.align	128
        .global         lambda_58390
        .type           lambda_58390,@function
        .size           lambda_58390,(.L_x_8 - lambda_58390)
        .other          lambda_58390,@"STO_CUDA_ENTRY STV_DEFAULT"
lambda_58390:
.text.lambda_58390:
[----:B------:R-:W-:Y:S01]  /*0000*/  LDC R1, c[0x0][0x37c] ;  /* 0x0000df00ff017b82 */ /* 0x000fe20000000800 */
[----:B------:R-:W-:Y:S05]  /*0010*/  EXIT ;  /* 0x000000000000794d */ /* 0x000fea0003800000 */
.L_x_3:
        /* <DEDUP_REMOVED lines=14> */
.L_x_8:


//--------------------- .text.lambda_58814        --------------------------
	.section	.text.lambda_58814,"ax",@progbits
	.align	128
        .global         lambda_58814
        .type           lambda_58814,@function
        .size           lambda_58814,(.L_x_9 - lambda_58814)
        .other          lambda_58814,@"STO_CUDA_ENTRY STV_DEFAULT"
lambda_58814:
.text.lambda_58814:
        /* <DEDUP_REMOVED lines=20> */
[----:B------:R-:W-:Y:S01]  /*0140*/  LEA R10, R8, R9, 0x1 ;  /* 0x00000009080a7211 */ /* 0x000fe200078e08ff */
[CC--:B------:R-:W-:Y:S01]  /*0150*/  IMAD R9, R11.reuse, R8.reuse, -R8 ;  /* 0x000000080b097224 */ /* 0x0c0fe200078e0a08 */
[----:B------:R-:W1:Y:S03]  /*0160*/  LDCU.64 UR4, c[0x0][0x358] ;  /* 0x00006b00ff0477ac */ /* 0x000e660008000a00 */
[-C--:B------:R-:W-:Y:S01]  /*0170*/  IMAD R11, R11, R8.reuse, R10 ;  /* 0x000000080b0b7224 */ /* 0x080fe200078e020a */
[----:B------:R-:W-:Y:S01]  /*0180*/  IADD3 R0, PT, PT, R10, -R8, R9 ;  /* 0x800000080a007210 */ /* 0x000fe20007ffe009 */
[----:B------:R-:W2:Y:S03]  /*0190*/  LDC.64 R4, c[0x0][0x390] ;  /* 0x0000e400ff047b82 */ /* 0x000ea60000000a00 */
[----:B------:R-:W-:-:S02]  /*01a0*/  IADD3 R11, PT, PT, R11, 0x5, RZ ;  /* 0x000000050b0b7810 */ /* 0x000fc40007ffe0ff */
[----:B------:R-:W-:-:S03]  /*01b0*/  IADD3 R15, PT, PT, R0, 0x5, RZ ;  /* 0x00000005000f7810 */ /* 0x000fc60007ffe0ff */
[----:B------:R-:W3:Y:S01]  /*01c0*/  LDC.64 R2, c[0x0][0x380] ;  /* 0x0000e000ff027b82 */ /* 0x000ee20000000a00 */
[----:B0-----:R-:W-:-:S05]  /*01d0*/  IMAD.WIDE R6, R11, 0x4, R6 ;  /* 0x000000040b067825 */ /* 0x001fca00078e0206 */
[----:B-1----:R-:W-:Y:S01]  /*01e0*/  STG.E desc[UR4][R6.64], RZ ;  /* 0x000000ff06007986 */ /* 0x002fe2000c101904 */
[----:B--2---:R-:W-:-:S06]  /*01f0*/  IMAD.WIDE R14, R15, 0x4, R4 ;  /* 0x000000040f0e7825 */ /* 0x004fcc00078e0204 */
[----:B------:R-:W2:Y:S04]  /*0200*/  LDG.E R15, desc[UR4][R14.64] ;  /* 0x000000040e0f7981 */ /* 0x000ea8000c1e1900 */
[----:B---3--:R-:W2:Y:S01]  /*0210*/  LDG.E R0, desc[UR4][R2.64] ;  /* 0x0000000402007981 */ /* 0x008ea2000c1e1900 */
[----:B------:R-:W-:-:S05]  /*0220*/  IADD3 R9, PT, PT, R9, 0x5, R10 ;  /* 0x0000000509097810 */ /* 0x000fca0007ffe00a */
[----:B------:R-:W-:-:S04]  /*0230*/  IMAD.WIDE R12, R9, 0x4, R4 ;  /* 0x00000004090c7825 */ /* 0x000fc800078e0204 */
[----:B--2---:R-:W-:-:S05]  /*0240*/  FFMA R17, R0, R15, RZ ;  /* 0x0000000f00117223 */ /* 0x004fca00000000ff */
[----:B------:R-:W-:Y:S04]  /*0250*/  STG.E desc[UR4][R6.64], R17 ;  /* 0x0000001106007986 */ /* 0x000fe8000c101904 */
[----:B------:R-:W2:Y:S04]  /*0260*/  LDG.E R12, desc[UR4][R12.64] ;  /* 0x000000040c0c7981 */ /* 0x000ea8000c1e1900 */
[----:B------:R-:W2:Y:S01]  /*0270*/  LDG.E R0, desc[UR4][R2.64+0x4] ;  /* 0x0000040402007981 */ /* 0x000ea2000c1e1900 */
[----:B------:R-:W-:-:S04]  /*0280*/  IMAD.WIDE R10, R11, 0x4, R4 ;  /* 0x000000040b0a7825 */ /* 0x000fc800078e0204 */
[----:B--2---:R-:W-:-:S05]  /*0290*/  FFMA R19, R0, R12, R17 ;  /* 0x0000000c00137223 */ /* 0x004fca0000000011 */
[----:B------:R-:W-:Y:S04]  /*02a0*/  STG.E desc[UR4][R6.64], R19 ;  /* 0x0000001306007986 */ /* 0x000fe8000c101904 */
[----:B------:R-:W2:Y:S04]  /*02b0*/  LDG.E R14, desc[UR4][R10.64] ;  /* 0x000000040a0e7981 */ /* 0x000ea8000c1e1900 */
[----:B------:R-:W2:Y:S02]  /*02c0*/  LDG.E R0, desc[UR4][R2.64+0x8] ;  /* 0x0000080402007981 */ /* 0x000ea4000c1e1900 */
[----:B--2---:R-:W-:Y:S01]  /*02d0*/  FFMA R21, R0, R14, R19 ;  /* 0x0000000e00157223 */ /* 0x004fe20000000013 */
[----:B------:R-:W-:-:S04]  /*02e0*/  IMAD.WIDE R14, R8, 0x4, R10 ;  /* 0x00000004080e7825 */ /* 0x000fc800078e020a */
[----:B------:R-:W-:Y:S04]  /*02f0*/  STG.E desc[UR4][R6.64], R21 ;  /* 0x0000001506007986 */ /* 0x000fe8000c101904 */
[----:B------:R-:W2:Y:S04]  /*0300*/  LDG.E R14, desc[UR4][R14.64] ;  /* 0x000000040e0e7981 */ /* 0x000ea8000c1e1900 */
[----:B------:R-:W2:Y:S01]  /*0310*/  LDG.E R0, desc[UR4][R2.64+0xc] ;  /* 0x00000c0402007981 */ /* 0x000ea2000c1e1900 */
[----:B------:R-:W-:-:S04]  /*0320*/  IMAD R9, R8, 0x3, R9 ;  /* 0x0000000308097824 */ /* 0x000fc800078e0209 */
[----:B------:R-:W-:-:S04]  /*0330*/  IMAD.WIDE R4, R9, 0x4, R4 ;  /* 0x0000000409047825 */ /* 0x000fc800078e0204 */
[----:B--2---:R-:W-:-:S05]  /*0340*/  FFMA R13, R0, R14, R21 ;  /* 0x0000000e000d7223 */ /* 0x004fca0000000015 */
[----:B------:R-:W-:Y:S04]  /*0350*/  STG.E desc[UR4][R6.64], R13 ;  /* 0x0000000d06007986 */ /* 0x000fe8000c101904 */
[----:B------:R-:W2:Y:S04]  /*0360*/  LDG.E R0, desc[UR4][R2.64+0x10] ;  /* 0x0000100402007981 */ /* 0x000ea8000c1e1900 */
[----:B------:R-:W2:Y:S02]  /*0370*/  LDG.E R4, desc[UR4][R4.64] ;  /* 0x0000000404047981 */ /* 0x000ea4000c1e1900 */
[----:B--2---:R-:W-:-:S05]  /*0380*/  FFMA R9, R0, R4, R13 ;  /* 0x0000000400097223 */ /* 0x004fca000000000d */
[----:B------:R-:W-:Y:S01]  /*0390*/  STG.E desc[UR4][R6.64], R9 ;  /* 0x0000000906007986 */ /* 0x000fe2000c101904 */
[----:B------:R-:W-:Y:S05]  /*03a0*/  EXIT ;  /* 0x000000000000794d */ /* 0x000fea0003800000 */
.L_x_4:
        /* <DEDUP_REMOVED lines=13> */
.L_x_9:


//--------------------- .nv.shared.reserved.0     --------------------------
	.section	.nv.shared.reserved.0,"aw",@nobits
	.weak		__nv_reservedSMEM_offset_0_alias
	.size		__nv_reservedSMEM_offset_0_alias, 0, 64
	.other		__nv_reservedSMEM_offset_0_alias,@"STO_CUDA_RESERVED_SHARED STV_DEFAULT"
__nv_reservedSMEM_offset_0_alias:
	.zero		0
	.zero		64


//--------------------- .nv.constant0.lambda_59217 --------------------------
	.section	.nv.constant0.lambda_59217,"a",@progbits
	.sectionflags	@""
	.align	4
.nv.constant0.lambda_59217:
	.zero		1008


//--------------------- .nv.constant0.lambda_58978 --------------------------
	.section	.nv.constant0.lambda_58978,"a",@progbits
	.sectionflags	@""
	.align	4
.nv.constant0.lambda_58978:
	.zero		1008


//--------------------- .nv.constant0.lambda_58645 --------------------------
	.section	.nv.constant0.lambda_58645,"a",@progbits
	.sectionflags	@""
	.align	4
.nv.constant0.lambda_58645:
	.zero		1000


//--------------------- .nv.constant0.lambda_58390 --------------------------
	.section	.nv.constant0.lambda_58390,"a",@progbits
	.sectionflags	@""
	.align	4
.nv.constant0.lambda_58390:
	.zero		896


//--------------------- .nv.constant0.lambda_58814 --------------------------
	.section	.nv.constant0.lambda_58814,"a",@progbits
	.sectionflags	@""
	.align	4
.nv.constant0.lambda_58814:
	.zero		1000


//--------------------- SYMBOLS --------------------------

	.type		.nv.reservedSmem.offset0,@object
	.size		.nv.reservedSmem.offset0,0x4
